//
// Generated by NVIDIA NVVM Compiler
//
// Compiler Build ID: CL-36424714
// Cuda compilation tools, release 13.0, V13.0.88
// Based on NVVM 20.0.0
//

.version 9.0
.target sm_100
.address_size 64

	// .globl	_Z8fill_gpuPKfiS0_iiPfS1_S1_
.extern .func  (.param .b64 func_retval0) malloc
(
	.param .b64 malloc_param_0
)
;
.extern .func free
(
	.param .b64 free_param_0
)
;
// _ZZ8fill_gpuPKfiS0_iiPfS1_S1_E4size has been demoted

.visible .entry _Z8fill_gpuPKfiS0_iiPfS1_S1_(
	.param .u64 .ptr .align 1 _Z8fill_gpuPKfiS0_iiPfS1_S1__param_0,
	.param .u32 _Z8fill_gpuPKfiS0_iiPfS1_S1__param_1,
	.param .u64 .ptr .align 1 _Z8fill_gpuPKfiS0_iiPfS1_S1__param_2,
	.param .u32 _Z8fill_gpuPKfiS0_iiPfS1_S1__param_3,
	.param .u32 _Z8fill_gpuPKfiS0_iiPfS1_S1__param_4,
	.param .u64 .ptr .align 1 _Z8fill_gpuPKfiS0_iiPfS1_S1__param_5,
	.param .u64 .ptr .align 1 _Z8fill_gpuPKfiS0_iiPfS1_S1__param_6,
	.param .u64 .ptr .align 1 _Z8fill_gpuPKfiS0_iiPfS1_S1__param_7
)
{
	.reg .pred 	%p<3>;
	.reg .b32 	%r<18>;
	.reg .b32 	%f<8>;
	.reg .b64 	%rd<19>;
	// demoted variable
	.shared .align 4 .u32 _ZZ8fill_gpuPKfiS0_iiPfS1_S1_E4size;
	ld.param.u64 	%rd1, [_Z8fill_gpuPKfiS0_iiPfS1_S1__param_0];
	ld.param.u32 	%r6, [_Z8fill_gpuPKfiS0_iiPfS1_S1__param_1];
	ld.param.u64 	%rd2, [_Z8fill_gpuPKfiS0_iiPfS1_S1__param_2];
	ld.param.u32 	%r7, [_Z8fill_gpuPKfiS0_iiPfS1_S1__param_3];
	ld.param.u32 	%r8, [_Z8fill_gpuPKfiS0_iiPfS1_S1__param_4];
	ld.param.u64 	%rd3, [_Z8fill_gpuPKfiS0_iiPfS1_S1__param_5];
	ld.param.u64 	%rd4, [_Z8fill_gpuPKfiS0_iiPfS1_S1__param_6];
	ld.param.u64 	%rd5, [_Z8fill_gpuPKfiS0_iiPfS1_S1__param_7];
	mov.u32 	%r1, %tid.x;
	setp.ne.s32 	%p1, %r1, 0;
	@%p1 bra 	$L__BB0_2;
	mul.lo.s32 	%r9, %r7, %r6;
	mul.lo.s32 	%r10, %r9, %r8;
	st.shared.u32 	[_ZZ8fill_gpuPKfiS0_iiPfS1_S1_E4size], %r10;
$L__BB0_2:
	bar.sync 	0;
	mov.u32 	%r11, %ctaid.x;
	mov.u32 	%r12, %ntid.x;
	mad.lo.s32 	%r13, %r11, %r12, %r1;
	div.s32 	%r2, %r13, %r6;
	mul.lo.s32 	%r14, %r2, %r6;
	sub.s32 	%r15, %r13, %r14;
	rem.s32 	%r3, %r13, %r8;
	mad.lo.s32 	%r4, %r3, %r6, %r15;
	mad.lo.s32 	%r5, %r4, %r8, %r2;
	ld.shared.u32 	%r16, [_ZZ8fill_gpuPKfiS0_iiPfS1_S1_E4size];
	setp.ge.s32 	%p2, %r5, %r16;
	@%p2 bra 	$L__BB0_4;
	cvta.to.global.u64 	%rd6, %rd1;
	mul.wide.s32 	%rd7, %r4, 4;
	add.s64 	%rd8, %rd6, %rd7;
	ld.global.f32 	%f1, [%rd8];
	mad.lo.s32 	%r17, %r3, %r7, %r2;
	cvta.to.global.u64 	%rd9, %rd2;
	mul.wide.s32 	%rd10, %r17, 4;
	add.s64 	%rd11, %rd9, %rd10;
	ld.global.f32 	%f2, [%rd11];
	mul.f32 	%f3, %f1, %f2;
	cvta.to.global.u64 	%rd12, %rd3;
	mul.wide.s32 	%rd13, %r5, 4;
	add.s64 	%rd14, %rd12, %rd13;
	st.global.f32 	[%rd14], %f3;
	ld.global.f32 	%f4, [%rd8];
	mul.f32 	%f5, %f4, %f4;
	cvta.to.global.u64 	%rd15, %rd4;
	add.s64 	%rd16, %rd15, %rd13;
	st.global.f32 	[%rd16], %f5;
	ld.global.f32 	%f6, [%rd11];
	mul.f32 	%f7, %f6, %f6;
	cvta.to.global.u64 	%rd17, %rd5;
	add.s64 	%rd18, %rd17, %rd13;
	st.global.f32 	[%rd18], %f7;
$L__BB0_4:
	ret;

}
	// .globl	_Z15reduceDimensionPKfS0_S0_iiiPfS1_S1_
.visible .entry _Z15reduceDimensionPKfS0_S0_iiiPfS1_S1_(
	.param .u64 .ptr .align 1 _Z15reduceDimensionPKfS0_S0_iiiPfS1_S1__param_0,
	.param .u64 .ptr .align 1 _Z15reduceDimensionPKfS0_S0_iiiPfS1_S1__param_1,
	.param .u64 .ptr .align 1 _Z15reduceDimensionPKfS0_S0_iiiPfS1_S1__param_2,
	.param .u32 _Z15reduceDimensionPKfS0_S0_iiiPfS1_S1__param_3,
	.param .u32 _Z15reduceDimensionPKfS0_S0_iiiPfS1_S1__param_4,
	.param .u32 _Z15reduceDimensionPKfS0_S0_iiiPfS1_S1__param_5,
	.param .u64 .ptr .align 1 _Z15reduceDimensionPKfS0_S0_iiiPfS1_S1__param_6,
	.param .u64 .ptr .align 1 _Z15reduceDimensionPKfS0_S0_iiiPfS1_S1__param_7,
	.param .u64 .ptr .align 1 _Z15reduceDimensionPKfS0_S0_iiiPfS1_S1__param_8
)
{
	.reg .pred 	%p<13>;
	.reg .b32 	%r<87>;
	.reg .b32 	%f<56>;
	.reg .b64 	%rd<80>;
	.reg .b64 	%fd<144>;

	ld.param.u64 	%rd7, [_Z15reduceDimensionPKfS0_S0_iiiPfS1_S1__param_0];
	ld.param.u64 	%rd8, [_Z15reduceDimensionPKfS0_S0_iiiPfS1_S1__param_1];
	ld.param.u64 	%rd9, [_Z15reduceDimensionPKfS0_S0_iiiPfS1_S1__param_2];
	ld.param.u32 	%r38, [_Z15reduceDimensionPKfS0_S0_iiiPfS1_S1__param_3];
	ld.param.u32 	%r39, [_Z15reduceDimensionPKfS0_S0_iiiPfS1_S1__param_4];
	ld.param.u32 	%r40, [_Z15reduceDimensionPKfS0_S0_iiiPfS1_S1__param_5];
	cvta.to.global.u64 	%rd1, %rd9;
	cvta.to.global.u64 	%rd2, %rd8;
	cvta.to.global.u64 	%rd3, %rd7;
	mov.u32 	%r41, %ctaid.x;
	mov.u32 	%r42, %ntid.x;
	mov.u32 	%r43, %tid.x;
	mad.lo.s32 	%r44, %r41, %r42, %r43;
	div.s32 	%r1, %r44, %r38;
	mul.lo.s32 	%r45, %r1, %r38;
	sub.s32 	%r2, %r44, %r45;
	setp.ge.s32 	%p1, %r1, %r39;
	setp.lt.s32 	%p2, %r38, 0;
	or.pred  	%p3, %p2, %p1;
	@%p3 bra 	$L__BB1_15;
	setp.lt.s32 	%p4, %r40, 1;
	mov.f32 	%f53, 0f00000000;
	mov.f32 	%f54, %f53;
	mov.f32 	%f55, %f53;
	@%p4 bra 	$L__BB1_14;
	setp.lt.u32 	%p5, %r40, 8;
	mov.f64 	%fd143, 0d0000000000000000;
	mov.b32 	%r85, 0;
	mov.f64 	%fd142, %fd143;
	mov.f64 	%fd141, %fd143;
	@%p5 bra 	$L__BB1_5;
	and.b32  	%r47, %r40, 2147483640;
	neg.s32 	%r83, %r47;
	add.s32 	%r48, %r2, %r38;
	mad.lo.s32 	%r82, %r40, %r48, %r1;
	shl.b32 	%r49, %r38, 1;
	add.s32 	%r50, %r2, %r49;
	mad.lo.s32 	%r81, %r40, %r50, %r1;
	mad.lo.s32 	%r51, %r38, 3, %r2;
	mad.lo.s32 	%r80, %r40, %r51, %r1;
	shl.b32 	%r52, %r38, 2;
	add.s32 	%r53, %r2, %r52;
	mad.lo.s32 	%r79, %r40, %r53, %r1;
	mad.lo.s32 	%r54, %r38, 5, %r2;
	mad.lo.s32 	%r78, %r40, %r54, %r1;
	mad.lo.s32 	%r55, %r38, 6, %r2;
	mad.lo.s32 	%r77, %r40, %r55, %r1;
	mad.lo.s32 	%r56, %r38, 7, %r2;
	mad.lo.s32 	%r76, %r40, %r56, %r1;
	mad.lo.s32 	%r75, %r2, %r40, %r1;
	mov.f64 	%fd143, 0d0000000000000000;
$L__BB1_4:
	.pragma "nounroll";
	and.b32  	%r85, %r40, 2147483640;
	mul.wide.s32 	%rd10, %r75, 4;
	add.s64 	%rd11, %rd3, %rd10;
	ld.global.f32 	%f8, [%rd11];
	cvt.f64.f32 	%fd40, %f8;
	add.f64 	%fd41, %fd141, %fd40;
	add.s64 	%rd12, %rd2, %rd10;
	ld.global.f32 	%f9, [%rd12];
	cvt.f64.f32 	%fd42, %f9;
	add.f64 	%fd43, %fd142, %fd42;
	add.s64 	%rd13, %rd1, %rd10;
	ld.global.f32 	%f10, [%rd13];
	cvt.f64.f32 	%fd44, %f10;
	add.f64 	%fd45, %fd143, %fd44;
	mul.wide.s32 	%rd14, %r82, 4;
	add.s64 	%rd15, %rd3, %rd14;
	ld.global.f32 	%f11, [%rd15];
	cvt.f64.f32 	%fd46, %f11;
	add.f64 	%fd47, %fd41, %fd46;
	add.s64 	%rd16, %rd2, %rd14;
	ld.global.f32 	%f12, [%rd16];
	cvt.f64.f32 	%fd48, %f12;
	add.f64 	%fd49, %fd43, %fd48;
	add.s64 	%rd17, %rd1, %rd14;
	ld.global.f32 	%f13, [%rd17];
	cvt.f64.f32 	%fd50, %f13;
	add.f64 	%fd51, %fd45, %fd50;
	mul.wide.s32 	%rd18, %r81, 4;
	add.s64 	%rd19, %rd3, %rd18;
	ld.global.f32 	%f14, [%rd19];
	cvt.f64.f32 	%fd52, %f14;
	add.f64 	%fd53, %fd47, %fd52;
	add.s64 	%rd20, %rd2, %rd18;
	ld.global.f32 	%f15, [%rd20];
	cvt.f64.f32 	%fd54, %f15;
	add.f64 	%fd55, %fd49, %fd54;
	add.s64 	%rd21, %rd1, %rd18;
	ld.global.f32 	%f16, [%rd21];
	cvt.f64.f32 	%fd56, %f16;
	add.f64 	%fd57, %fd51, %fd56;
	mul.wide.s32 	%rd22, %r80, 4;
	add.s64 	%rd23, %rd3, %rd22;
	ld.global.f32 	%f17, [%rd23];
	cvt.f64.f32 	%fd58, %f17;
	add.f64 	%fd59, %fd53, %fd58;
	add.s64 	%rd24, %rd2, %rd22;
	ld.global.f32 	%f18, [%rd24];
	cvt.f64.f32 	%fd60, %f18;
	add.f64 	%fd61, %fd55, %fd60;
	add.s64 	%rd25, %rd1, %rd22;
	ld.global.f32 	%f19, [%rd25];
	cvt.f64.f32 	%fd62, %f19;
	add.f64 	%fd63, %fd57, %fd62;
	mul.wide.s32 	%rd26, %r79, 4;
	add.s64 	%rd27, %rd3, %rd26;
	ld.global.f32 	%f20, [%rd27];
	cvt.f64.f32 	%fd64, %f20;
	add.f64 	%fd65, %fd59, %fd64;
	add.s64 	%rd28, %rd2, %rd26;
	ld.global.f32 	%f21, [%rd28];
	cvt.f64.f32 	%fd66, %f21;
	add.f64 	%fd67, %fd61, %fd66;
	add.s64 	%rd29, %rd1, %rd26;
	ld.global.f32 	%f22, [%rd29];
	cvt.f64.f32 	%fd68, %f22;
	add.f64 	%fd69, %fd63, %fd68;
	mul.wide.s32 	%rd30, %r78, 4;
	add.s64 	%rd31, %rd3, %rd30;
	ld.global.f32 	%f23, [%rd31];
	cvt.f64.f32 	%fd70, %f23;
	add.f64 	%fd71, %fd65, %fd70;
	add.s64 	%rd32, %rd2, %rd30;
	ld.global.f32 	%f24, [%rd32];
	cvt.f64.f32 	%fd72, %f24;
	add.f64 	%fd73, %fd67, %fd72;
	add.s64 	%rd33, %rd1, %rd30;
	ld.global.f32 	%f25, [%rd33];
	cvt.f64.f32 	%fd74, %f25;
	add.f64 	%fd75, %fd69, %fd74;
	mul.wide.s32 	%rd34, %r77, 4;
	add.s64 	%rd35, %rd3, %rd34;
	ld.global.f32 	%f26, [%rd35];
	cvt.f64.f32 	%fd76, %f26;
	add.f64 	%fd77, %fd71, %fd76;
	add.s64 	%rd36, %rd2, %rd34;
	ld.global.f32 	%f27, [%rd36];
	cvt.f64.f32 	%fd78, %f27;
	add.f64 	%fd79, %fd73, %fd78;
	add.s64 	%rd37, %rd1, %rd34;
	ld.global.f32 	%f28, [%rd37];
	cvt.f64.f32 	%fd80, %f28;
	add.f64 	%fd81, %fd75, %fd80;
	mul.wide.s32 	%rd38, %r76, 4;
	add.s64 	%rd39, %rd3, %rd38;
	ld.global.f32 	%f29, [%rd39];
	cvt.f64.f32 	%fd82, %f29;
	add.f64 	%fd141, %fd77, %fd82;
	add.s64 	%rd40, %rd2, %rd38;
	ld.global.f32 	%f30, [%rd40];
	cvt.f64.f32 	%fd83, %f30;
	add.f64 	%fd142, %fd79, %fd83;
	add.s64 	%rd41, %rd1, %rd38;
	ld.global.f32 	%f31, [%rd41];
	cvt.f64.f32 	%fd84, %f31;
	add.f64 	%fd143, %fd81, %fd84;
	add.s32 	%r83, %r83, 8;
	mul.lo.s32 	%r57, %r40, %r38;
	shl.b32 	%r58, %r57, 3;
	add.s32 	%r82, %r82, %r58;
	add.s32 	%r81, %r81, %r58;
	add.s32 	%r80, %r80, %r58;
	add.s32 	%r79, %r79, %r58;
	add.s32 	%r78, %r78, %r58;
	add.s32 	%r77, %r77, %r58;
	add.s32 	%r76, %r76, %r58;
	add.s32 	%r75, %r75, %r58;
	setp.ne.s32 	%p6, %r83, 0;
	@%p6 bra 	$L__BB1_4;
$L__BB1_5:
	and.b32  	%r32, %r40, 7;
	setp.eq.s32 	%p7, %r32, 0;
	@%p7 bra 	$L__BB1_13;
	and.b32  	%r33, %r40, 3;
	setp.lt.u32 	%p8, %r32, 4;
	@%p8 bra 	$L__BB1_8;
	mad.lo.s32 	%r59, %r85, %r38, %r2;
	mad.lo.s32 	%r60, %r59, %r40, %r1;
	mul.wide.s32 	%rd42, %r60, 4;
	add.s64 	%rd43, %rd3, %rd42;
	ld.global.f32 	%f32, [%rd43];
	cvt.f64.f32 	%fd86, %f32;
	add.f64 	%fd87, %fd141, %fd86;
	add.s64 	%rd44, %rd2, %rd42;
	ld.global.f32 	%f33, [%rd44];
	cvt.f64.f32 	%fd88, %f33;
	add.f64 	%fd89, %fd142, %fd88;
	add.s64 	%rd45, %rd1, %rd42;
	ld.global.f32 	%f34, [%rd45];
	cvt.f64.f32 	%fd90, %f34;
	add.f64 	%fd91, %fd143, %fd90;
	add.s32 	%r61, %r59, %r38;
	mad.lo.s32 	%r62, %r61, %r40, %r1;
	mul.wide.s32 	%rd46, %r62, 4;
	add.s64 	%rd47, %rd3, %rd46;
	ld.global.f32 	%f35, [%rd47];
	cvt.f64.f32 	%fd92, %f35;
	add.f64 	%fd93, %fd87, %fd92;
	add.s64 	%rd48, %rd2, %rd46;
	ld.global.f32 	%f36, [%rd48];
	cvt.f64.f32 	%fd94, %f36;
	add.f64 	%fd95, %fd89, %fd94;
	add.s64 	%rd49, %rd1, %rd46;
	ld.global.f32 	%f37, [%rd49];
	cvt.f64.f32 	%fd96, %f37;
	add.f64 	%fd97, %fd91, %fd96;
	add.s32 	%r63, %r61, %r38;
	mad.lo.s32 	%r64, %r63, %r40, %r1;
	mul.wide.s32 	%rd50, %r64, 4;
	add.s64 	%rd51, %rd3, %rd50;
	ld.global.f32 	%f38, [%rd51];
	cvt.f64.f32 	%fd98, %f38;
	add.f64 	%fd99, %fd93, %fd98;
	add.s64 	%rd52, %rd2, %rd50;
	ld.global.f32 	%f39, [%rd52];
	cvt.f64.f32 	%fd100, %f39;
	add.f64 	%fd101, %fd95, %fd100;
	add.s64 	%rd53, %rd1, %rd50;
	ld.global.f32 	%f40, [%rd53];
	cvt.f64.f32 	%fd102, %f40;
	add.f64 	%fd103, %fd97, %fd102;
	add.s32 	%r65, %r63, %r38;
	mad.lo.s32 	%r66, %r65, %r40, %r1;
	mul.wide.s32 	%rd54, %r66, 4;
	add.s64 	%rd55, %rd3, %rd54;
	ld.global.f32 	%f41, [%rd55];
	cvt.f64.f32 	%fd104, %f41;
	add.f64 	%fd141, %fd99, %fd104;
	add.s64 	%rd56, %rd2, %rd54;
	ld.global.f32 	%f42, [%rd56];
	cvt.f64.f32 	%fd105, %f42;
	add.f64 	%fd142, %fd101, %fd105;
	add.s64 	%rd57, %rd1, %rd54;
	ld.global.f32 	%f43, [%rd57];
	cvt.f64.f32 	%fd106, %f43;
	add.f64 	%fd143, %fd103, %fd106;
	add.s32 	%r85, %r85, 4;
$L__BB1_8:
	setp.eq.s32 	%p9, %r33, 0;
	@%p9 bra 	$L__BB1_13;
	setp.eq.s32 	%p10, %r33, 1;
	@%p10 bra 	$L__BB1_11;
	mad.lo.s32 	%r67, %r85, %r38, %r2;
	mad.lo.s32 	%r68, %r67, %r40, %r1;
	mul.wide.s32 	%rd58, %r68, 4;
	add.s64 	%rd59, %rd3, %rd58;
	ld.global.f32 	%f44, [%rd59];
	cvt.f64.f32 	%fd108, %f44;
	add.f64 	%fd109, %fd141, %fd108;
	add.s64 	%rd60, %rd2, %rd58;
	ld.global.f32 	%f45, [%rd60];
	cvt.f64.f32 	%fd110, %f45;
	add.f64 	%fd111, %fd142, %fd110;
	add.s64 	%rd61, %rd1, %rd58;
	ld.global.f32 	%f46, [%rd61];
	cvt.f64.f32 	%fd112, %f46;
	add.f64 	%fd113, %fd143, %fd112;
	add.s32 	%r69, %r67, %r38;
	mad.lo.s32 	%r70, %r69, %r40, %r1;
	mul.wide.s32 	%rd62, %r70, 4;
	add.s64 	%rd63, %rd3, %rd62;
	ld.global.f32 	%f47, [%rd63];
	cvt.f64.f32 	%fd114, %f47;
	add.f64 	%fd141, %fd109, %fd114;
	add.s64 	%rd64, %rd2, %rd62;
	ld.global.f32 	%f48, [%rd64];
	cvt.f64.f32 	%fd115, %f48;
	add.f64 	%fd142, %fd111, %fd115;
	add.s64 	%rd65, %rd1, %rd62;
	ld.global.f32 	%f49, [%rd65];
	cvt.f64.f32 	%fd116, %f49;
	add.f64 	%fd143, %fd113, %fd116;
	add.s32 	%r85, %r85, 2;
$L__BB1_11:
	and.b32  	%r71, %r40, 1;
	setp.eq.b32 	%p11, %r71, 1;
	not.pred 	%p12, %p11;
	@%p12 bra 	$L__BB1_13;
	mad.lo.s32 	%r72, %r85, %r38, %r2;
	mad.lo.s32 	%r73, %r72, %r40, %r1;
	mul.wide.s32 	%rd66, %r73, 4;
	add.s64 	%rd67, %rd3, %rd66;
	ld.global.f32 	%f50, [%rd67];
	cvt.f64.f32 	%fd117, %f50;
	add.f64 	%fd141, %fd141, %fd117;
	add.s64 	%rd68, %rd2, %rd66;
	ld.global.f32 	%f51, [%rd68];
	cvt.f64.f32 	%fd118, %f51;
	add.f64 	%fd142, %fd142, %fd118;
	add.s64 	%rd69, %rd1, %rd66;
	ld.global.f32 	%f52, [%rd69];
	cvt.f64.f32 	%fd119, %f52;
	add.f64 	%fd143, %fd143, %fd119;
$L__BB1_13:
	cvt.rn.f32.f64 	%f53, %fd141;
	cvt.rn.f32.f64 	%f54, %fd142;
	cvt.rn.f32.f64 	%f55, %fd143;
$L__BB1_14:
	ld.param.u64 	%rd79, [_Z15reduceDimensionPKfS0_S0_iiiPfS1_S1__param_8];
	ld.param.u64 	%rd78, [_Z15reduceDimensionPKfS0_S0_iiiPfS1_S1__param_7];
	ld.param.u64 	%rd77, [_Z15reduceDimensionPKfS0_S0_iiiPfS1_S1__param_6];
	mad.lo.s32 	%r74, %r2, %r39, %r1;
	cvta.to.global.u64 	%rd70, %rd77;
	mul.wide.s32 	%rd71, %r74, 4;
	add.s64 	%rd72, %rd70, %rd71;
	st.global.f32 	[%rd72], %f53;
	cvta.to.global.u64 	%rd73, %rd78;
	add.s64 	%rd74, %rd73, %rd71;
	st.global.f32 	[%rd74], %f54;
	cvta.to.global.u64 	%rd75, %rd79;
	add.s64 	%rd76, %rd75, %rd71;
	st.global.f32 	[%rd76], %f55;
$L__BB1_15:
	ret;

}
	// .globl	_Z19cosine_distance_gpuiiPfPiPKfS2_S2_
.visible .entry _Z19cosine_distance_gpuiiPfPiPKfS2_S2_(
	.param .u32 _Z19cosine_distance_gpuiiPfPiPKfS2_S2__param_0,
	.param .u32 _Z19cosine_distance_gpuiiPfPiPKfS2_S2__param_1,
	.param .u64 .ptr .align 1 _Z19cosine_distance_gpuiiPfPiPKfS2_S2__param_2,
	.param .u64 .ptr .align 1 _Z19cosine_distance_gpuiiPfPiPKfS2_S2__param_3,
	.param .u64 .ptr .align 1 _Z19cosine_distance_gpuiiPfPiPKfS2_S2__param_4,
	.param .u64 .ptr .align 1 _Z19cosine_distance_gpuiiPfPiPKfS2_S2__param_5,
	.param .u64 .ptr .align 1 _Z19cosine_distance_gpuiiPfPiPKfS2_S2__param_6
)
{
	.reg .pred 	%p<4>;
	.reg .b32 	%r<11>;
	.reg .b32 	%f<8>;
	.reg .b64 	%rd<17>;

	ld.param.u32 	%r3, [_Z19cosine_distance_gpuiiPfPiPKfS2_S2__param_0];
	ld.param.u32 	%r4, [_Z19cosine_distance_gpuiiPfPiPKfS2_S2__param_1];
	ld.param.u64 	%rd3, [_Z19cosine_distance_gpuiiPfPiPKfS2_S2__param_2];
	ld.param.u64 	%rd4, [_Z19cosine_distance_gpuiiPfPiPKfS2_S2__param_3];
	ld.param.u64 	%rd5, [_Z19cosine_distance_gpuiiPfPiPKfS2_S2__param_4];
	ld.param.u64 	%rd6, [_Z19cosine_distance_gpuiiPfPiPKfS2_S2__param_5];
	ld.param.u64 	%rd7, [_Z19cosine_distance_gpuiiPfPiPKfS2_S2__param_6];
	cvta.to.global.u64 	%rd1, %rd6;
	cvta.to.global.u64 	%rd2, %rd7;
	mov.u32 	%r5, %ctaid.x;
	mov.u32 	%r6, %ntid.x;
	mov.u32 	%r7, %tid.x;
	mad.lo.s32 	%r8, %r5, %r6, %r7;
	div.s32 	%r9, %r8, %r3;
	mul.lo.s32 	%r10, %r9, %r3;
	sub.s32 	%r1, %r8, %r10;
	mad.lo.s32 	%r2, %r1, %r4, %r9;
	setp.ge.s32 	%p1, %r9, %r4;
	setp.lt.s32 	%p2, %r3, 0;
	or.pred  	%p3, %p2, %p1;
	@%p3 bra 	$L__BB2_2;
	cvta.to.global.u64 	%rd8, %rd4;
	cvta.to.global.u64 	%rd9, %rd5;
	cvta.to.global.u64 	%rd10, %rd3;
	mul.wide.s32 	%rd11, %r2, 4;
	add.s64 	%rd12, %rd2, %rd11;
	ld.global.f32 	%f1, [%rd12];
	sqrt.rn.f32 	%f2, %f1;
	add.s64 	%rd13, %rd1, %rd11;
	ld.global.f32 	%f3, [%rd13];
	sqrt.rn.f32 	%f4, %f3;
	add.s64 	%rd14, %rd8, %rd11;
	st.global.u32 	[%rd14], %r1;
	add.s64 	%rd15, %rd9, %rd11;
	ld.global.f32 	%f5, [%rd15];
	mul.f32 	%f6, %f2, %f4;
	div.rn.f32 	%f7, %f5, %f6;
	add.s64 	%rd16, %rd10, %rd11;
	st.global.f32 	[%rd16], %f7;
$L__BB2_2:
	ret;

}
	// .globl	_Z18insertion_sort_gpuiiiiPfPiPKiPKf
.visible .entry _Z18insertion_sort_gpuiiiiPfPiPKiPKf(
	.param .u32 _Z18insertion_sort_gpuiiiiPfPiPKiPKf_param_0,
	.param .u32 _Z18insertion_sort_gpuiiiiPfPiPKiPKf_param_1,
	.param .u32 _Z18insertion_sort_gpuiiiiPfPiPKiPKf_param_2,
	.param .u32 _Z18insertion_sort_gpuiiiiPfPiPKiPKf_param_3,
	.param .u64 .ptr .align 1 _Z18insertion_sort_gpuiiiiPfPiPKiPKf_param_4,
	.param .u64 .ptr .align 1 _Z18insertion_sort_gpuiiiiPfPiPKiPKf_param_5,
	.param .u64 .ptr .align 1 _Z18insertion_sort_gpuiiiiPfPiPKiPKf_param_6,
	.param .u64 .ptr .align 1 _Z18insertion_sort_gpuiiiiPfPiPKiPKf_param_7
)
{
	.reg .pred 	%p<18>;
	.reg .b32 	%r<62>;
	.reg .b32 	%f<19>;
	.reg .b64 	%rd<84>;

	ld.param.u32 	%r24, [_Z18insertion_sort_gpuiiiiPfPiPKiPKf_param_0];
	ld.param.u32 	%r25, [_Z18insertion_sort_gpuiiiiPfPiPKiPKf_param_1];
	ld.param.u32 	%r26, [_Z18insertion_sort_gpuiiiiPfPiPKiPKf_param_3];
	ld.param.u64 	%rd16, [_Z18insertion_sort_gpuiiiiPfPiPKiPKf_param_4];
	ld.param.u64 	%rd17, [_Z18insertion_sort_gpuiiiiPfPiPKiPKf_param_5];
	ld.param.u64 	%rd14, [_Z18insertion_sort_gpuiiiiPfPiPKiPKf_param_6];
	ld.param.u64 	%rd15, [_Z18insertion_sort_gpuiiiiPfPiPKiPKf_param_7];
	cvta.to.global.u64 	%rd1, %rd16;
	cvta.to.global.u64 	%rd2, %rd17;
	mov.u32 	%r27, %ctaid.x;
	mov.u32 	%r28, %ntid.x;
	mov.u32 	%r29, %tid.x;
	mad.lo.s32 	%r1, %r27, %r28, %r29;
	setp.ge.s32 	%p1, %r1, %r25;
	@%p1 bra 	$L__BB3_24;
	mul.wide.s32 	%rd18, %r26, 4;
	add.s64 	%rd19, %rd18, 4;
	{ // callseq 0, 0
	.param .b64 param0;
	st.param.b64 	[param0], %rd19;
	.param .b64 retval0;
	call.uni (retval0), 
	malloc, 
	(
	param0
	);
	ld.param.b64 	%rd20, [retval0];
	} // callseq 0
	{ // callseq 1, 0
	.param .b64 param0;
	st.param.b64 	[param0], %rd19;
	.param .b64 retval0;
	call.uni (retval0), 
	malloc, 
	(
	param0
	);
	ld.param.b64 	%rd21, [retval0];
	} // callseq 1
	setp.lt.s32 	%p2, %r24, 1;
	@%p2 bra 	$L__BB3_11;
	add.s32 	%r2, %r26, -1;
	add.s64 	%rd5, %rd20, %rd18;
	cvta.to.global.u64 	%rd6, %rd15;
	cvta.to.global.u64 	%rd7, %rd14;
	mov.b32 	%r54, 0;
$L__BB3_3:
	mad.lo.s32 	%r31, %r54, %r25, %r1;
	mul.wide.s32 	%rd23, %r31, 4;
	add.s64 	%rd24, %rd6, %rd23;
	ld.global.f32 	%f1, [%rd24];
	add.s64 	%rd25, %rd7, %rd23;
	ld.global.u32 	%r8, [%rd25];
	setp.lt.s32 	%p3, %r54, %r26;
	@%p3 bra 	$L__BB3_5;
	ld.f32 	%f3, [%rd5+-4];
	setp.ge.f32 	%p4, %f1, %f3;
	@%p4 bra 	$L__BB3_10;
$L__BB3_5:
	min.s32 	%r56, %r54, %r2;
	setp.lt.s32 	%p5, %r56, 0;
	@%p5 bra 	$L__BB3_9;
	mov.u32 	%r55, %r56;
$L__BB3_7:
	mul.wide.s32 	%rd26, %r55, 4;
	add.s64 	%rd27, %rd20, %rd26;
	ld.f32 	%f2, [%rd27+-4];
	setp.leu.f32 	%p6, %f2, %f1;
	mov.u32 	%r56, %r55;
	@%p6 bra 	$L__BB3_9;
	add.s32 	%r11, %r55, -1;
	mul.wide.u32 	%rd28, %r55, 4;
	add.s64 	%rd29, %rd20, %rd28;
	st.f32 	[%rd29], %f2;
	add.s64 	%rd31, %rd21, %rd26;
	ld.u32 	%r33, [%rd31+-4];
	add.s64 	%rd32, %rd21, %rd28;
	st.u32 	[%rd32], %r33;
	setp.ne.s32 	%p7, %r55, 0;
	mov.b32 	%r56, -1;
	mov.u32 	%r55, %r11;
	@%p7 bra 	$L__BB3_7;
$L__BB3_9:
	mul.wide.s32 	%rd33, %r56, 4;
	add.s64 	%rd34, %rd20, %rd33;
	st.f32 	[%rd34], %f1;
	add.s64 	%rd35, %rd21, %rd33;
	st.u32 	[%rd35], %r8;
$L__BB3_10:
	add.s32 	%r54, %r54, 1;
	setp.eq.s32 	%p8, %r54, %r24;
	@%p8 bra 	$L__BB3_11;
	bra.uni 	$L__BB3_3;
$L__BB3_11:
	setp.lt.s32 	%p9, %r26, 1;
	@%p9 bra 	$L__BB3_23;
	and.b32  	%r3, %r26, 7;
	setp.lt.u32 	%p10, %r26, 8;
	mov.b32 	%r59, 0;
	@%p10 bra 	$L__BB3_15;
	and.b32  	%r59, %r26, 2147483640;
	neg.s32 	%r58, %r59;
	shl.b32 	%r6, %r25, 3;
	add.s64 	%rd83, %rd21, 16;
	add.s64 	%rd82, %rd20, 16;
	mul.wide.s32 	%rd39, %r25, 4;
	mov.u32 	%r57, %r1;
$L__BB3_14:
	.pragma "nounroll";
	ld.u32 	%r35, [%rd83+-16];
	mul.wide.s32 	%rd36, %r57, 4;
	add.s64 	%rd37, %rd2, %rd36;
	st.global.u32 	[%rd37], %r35;
	ld.f32 	%f4, [%rd82+-16];
	add.s64 	%rd38, %rd1, %rd36;
	st.global.f32 	[%rd38], %f4;
	ld.u32 	%r36, [%rd83+-12];
	add.s64 	%rd40, %rd37, %rd39;
	st.global.u32 	[%rd40], %r36;
	ld.f32 	%f5, [%rd82+-12];
	add.s64 	%rd41, %rd38, %rd39;
	st.global.f32 	[%rd41], %f5;
	ld.u32 	%r37, [%rd83+-8];
	add.s64 	%rd42, %rd40, %rd39;
	st.global.u32 	[%rd42], %r37;
	ld.f32 	%f6, [%rd82+-8];
	add.s64 	%rd43, %rd41, %rd39;
	st.global.f32 	[%rd43], %f6;
	ld.u32 	%r38, [%rd83+-4];
	add.s64 	%rd44, %rd42, %rd39;
	st.global.u32 	[%rd44], %r38;
	ld.f32 	%f7, [%rd82+-4];
	add.s64 	%rd45, %rd43, %rd39;
	st.global.f32 	[%rd45], %f7;
	ld.u32 	%r39, [%rd83];
	add.s64 	%rd46, %rd44, %rd39;
	st.global.u32 	[%rd46], %r39;
	ld.f32 	%f8, [%rd82];
	add.s64 	%rd47, %rd45, %rd39;
	st.global.f32 	[%rd47], %f8;
	ld.u32 	%r40, [%rd83+4];
	add.s64 	%rd48, %rd46, %rd39;
	st.global.u32 	[%rd48], %r40;
	ld.f32 	%f9, [%rd82+4];
	add.s64 	%rd49, %rd47, %rd39;
	st.global.f32 	[%rd49], %f9;
	ld.u32 	%r41, [%rd83+8];
	add.s64 	%rd50, %rd48, %rd39;
	st.global.u32 	[%rd50], %r41;
	ld.f32 	%f10, [%rd82+8];
	add.s64 	%rd51, %rd49, %rd39;
	st.global.f32 	[%rd51], %f10;
	ld.u32 	%r42, [%rd83+12];
	add.s64 	%rd52, %rd50, %rd39;
	st.global.u32 	[%rd52], %r42;
	ld.f32 	%f11, [%rd82+12];
	add.s64 	%rd53, %rd51, %rd39;
	st.global.f32 	[%rd53], %f11;
	add.s32 	%r58, %r58, 8;
	add.s32 	%r57, %r57, %r6;
	add.s64 	%rd83, %rd83, 32;
	add.s64 	%rd82, %rd82, 32;
	setp.ne.s32 	%p11, %r58, 0;
	@%p11 bra 	$L__BB3_14;
$L__BB3_15:
	setp.eq.s32 	%p12, %r3, 0;
	@%p12 bra 	$L__BB3_23;
	and.b32  	%r19, %r26, 3;
	setp.lt.u32 	%p13, %r3, 4;
	@%p13 bra 	$L__BB3_18;
	mul.wide.u32 	%rd54, %r59, 4;
	add.s64 	%rd55, %rd21, %rd54;
	ld.u32 	%r43, [%rd55];
	mad.lo.s32 	%r44, %r59, %r25, %r1;
	mul.wide.s32 	%rd56, %r44, 4;
	add.s64 	%rd57, %rd2, %rd56;
	st.global.u32 	[%rd57], %r43;
	add.s64 	%rd58, %rd20, %rd54;
	ld.f32 	%f12, [%rd58];
	add.s64 	%rd59, %rd1, %rd56;
	st.global.f32 	[%rd59], %f12;
	ld.u32 	%r45, [%rd55+4];
	mul.wide.s32 	%rd60, %r25, 4;
	add.s64 	%rd61, %rd57, %rd60;
	st.global.u32 	[%rd61], %r45;
	ld.f32 	%f13, [%rd58+4];
	add.s64 	%rd62, %rd59, %rd60;
	st.global.f32 	[%rd62], %f13;
	ld.u32 	%r46, [%rd55+8];
	add.s64 	%rd63, %rd61, %rd60;
	st.global.u32 	[%rd63], %r46;
	ld.f32 	%f14, [%rd58+8];
	add.s64 	%rd64, %rd62, %rd60;
	st.global.f32 	[%rd64], %f14;
	ld.u32 	%r47, [%rd55+12];
	add.s64 	%rd65, %rd63, %rd60;
	st.global.u32 	[%rd65], %r47;
	ld.f32 	%f15, [%rd58+12];
	add.s64 	%rd66, %rd64, %rd60;
	st.global.f32 	[%rd66], %f15;
	add.s32 	%r59, %r59, 4;
$L__BB3_18:
	setp.eq.s32 	%p14, %r19, 0;
	@%p14 bra 	$L__BB3_23;
	setp.eq.s32 	%p15, %r19, 1;
	@%p15 bra 	$L__BB3_21;
	mul.wide.u32 	%rd67, %r59, 4;
	add.s64 	%rd68, %rd21, %rd67;
	ld.u32 	%r48, [%rd68];
	mad.lo.s32 	%r49, %r59, %r25, %r1;
	mul.wide.s32 	%rd69, %r49, 4;
	add.s64 	%rd70, %rd2, %rd69;
	st.global.u32 	[%rd70], %r48;
	add.s64 	%rd71, %rd20, %rd67;
	ld.f32 	%f16, [%rd71];
	add.s64 	%rd72, %rd1, %rd69;
	st.global.f32 	[%rd72], %f16;
	ld.u32 	%r50, [%rd68+4];
	mul.wide.s32 	%rd73, %r25, 4;
	add.s64 	%rd74, %rd70, %rd73;
	st.global.u32 	[%rd74], %r50;
	ld.f32 	%f17, [%rd71+4];
	add.s64 	%rd75, %rd72, %rd73;
	st.global.f32 	[%rd75], %f17;
	add.s32 	%r59, %r59, 2;
$L__BB3_21:
	and.b32  	%r51, %r26, 1;
	setp.eq.b32 	%p16, %r51, 1;
	not.pred 	%p17, %p16;
	@%p17 bra 	$L__BB3_23;
	mul.wide.u32 	%rd76, %r59, 4;
	add.s64 	%rd77, %rd21, %rd76;
	ld.u32 	%r52, [%rd77];
	mad.lo.s32 	%r53, %r59, %r25, %r1;
	mul.wide.s32 	%rd78, %r53, 4;
	add.s64 	%rd79, %rd2, %rd78;
	st.global.u32 	[%rd79], %r52;
	add.s64 	%rd80, %rd20, %rd76;
	ld.f32 	%f18, [%rd80];
	add.s64 	%rd81, %rd1, %rd78;
	st.global.f32 	[%rd81], %f18;
$L__BB3_23:
	{ // callseq 2, 0
	.param .b64 param0;
	st.param.b64 	[param0], %rd20;
	call.uni 
	free, 
	(
	param0
	);
	} // callseq 2
	{ // callseq 3, 0
	.param .b64 param0;
	st.param.b64 	[param0], %rd21;
	call.uni 
	free, 
	(
	param0
	);
	} // callseq 3
$L__BB3_24:
	ret;

}


// ===== COMPILED SASS (sm_100) =====

	.target	sm_100

	.elftype	@"ET_EXEC"


//--------------------- .note.nv.tkinfo           --------------------------
	.section	.note.nv.tkinfo,"",@"SHT_NOTE"
	.sectionflags	@"SHF_NOTE_NV_TKINFO"
	.tkinfo
        /*0018*/ 	.word	0x00000002
        /*0030*/ 	.string	""
        /*0030*/ 	.string	"ptxas"
        /*0030*/ 	.string	"Cuda compilation tools, release 13.0, V13.0.88"
        /*0030*/ 	.string	"Build cuda_13.0.r13.0/compiler.36424714_0"
        /*0030*/ 	.string	"-arch sm_100 -m 64 "



//--------------------- .note.nv.cuinfo           --------------------------
	.section	.note.nv.cuinfo,"",@"SHT_NOTE"
	.sectionflags	@"SHF_NOTE_NV_CUINFO"
        /*0018*/ 	.short	0x0002
        /*001a*/ 	.short	0x0064
        /*001c*/ 	.short	0x0082
	.zero		2


//--------------------- .nv.info                  --------------------------
	.section	.nv.info,"",@"SHT_CUDA_INFO"
	.align	4


	//----- nvinfo : EIATTR_REGCOUNT
	.align		4
        /*0000*/ 	.byte	0x04, 0x2f
        /*0002*/ 	.short	(.L_1 - .L_0)
	.align		4
.L_0:
        /*0004*/ 	.word	index@(_Z8fill_gpuPKfiS0_iiPfS1_S1_)
        /*0008*/ 	.word	0x00000014


	//----- nvinfo : EIATTR_FRAME_SIZE
	.align		4
.L_1:
        /*000c*/ 	.byte	0x04, 0x11
        /*000e*/ 	.short	(.L_3 - .L_2)
	.align		4
.L_2:
        /*0010*/ 	.word	index@(_Z8fill_gpuPKfiS0_iiPfS1_S1_)
        /*0014*/ 	.word	0x00000000


	//----- nvinfo : EIATTR_REGCOUNT
	.align		4
.L_3:
        /*0018*/ 	.byte	0x04, 0x2f
        /*001a*/ 	.short	(.L_5 - .L_4)
	.align		4
.L_4:
        /*001c*/ 	.word	index@(_Z15reduceDimensionPKfS0_S0_iiiPfS1_S1_)
        /*0020*/ 	.word	0x00000020


	//----- nvinfo : EIATTR_FRAME_SIZE
	.align		4
.L_5:
        /*0024*/ 	.byte	0x04, 0x11
        /*0026*/ 	.short	(.L_7 - .L_6)
	.align		4
.L_6:
        /*0028*/ 	.word	index@(_Z15reduceDimensionPKfS0_S0_iiiPfS1_S1_)
        /*002c*/ 	.word	0x00000000


	//----- nvinfo : EIATTR_REGCOUNT
	.align		4
.L_7:
        /*0030*/ 	.byte	0x04, 0x2f
        /*0032*/ 	.short	(.L_9 - .L_8)
	.align		4
.L_8:
        /*0034*/ 	.word	index@(_Z19cosine_distance_gpuiiPfPiPKfS2_S2_)
        /*0038*/ 	.word	0x00000012


	//----- nvinfo : EIATTR_FRAME_SIZE
	.align		4
.L_9:
        /*003c*/ 	.byte	0x04, 0x11
        /*003e*/ 	.short	(.L_11 - .L_10)
	.align		4
.L_10:
        /*0040*/ 	.word	index@($__internal_1_$__cuda_sm3x_div_rn_noftz_f32_slowpath)
        /*0044*/ 	.word	0x00000000


	//----- nvinfo : EIATTR_FRAME_SIZE
	.align		4
.L_11:
        /*0048*/ 	.byte	0x04, 0x11
        /*004a*/ 	.short	(.L_13 - .L_12)
	.align		4
.L_12:
        /*004c*/ 	.word	index@($__internal_0_$__cuda_sm20_sqrt_rn_f32_slowpath)
        /*0050*/ 	.word	0x00000000


	//----- nvinfo : EIATTR_FRAME_SIZE
	.align		4
.L_13:
        /*0054*/ 	.byte	0x04, 0x11
        /*0056*/ 	.short	(.L_15 - .L_14)
	.align		4
.L_14:
        /*0058*/ 	.word	index@(_Z19cosine_distance_gpuiiPfPiPKfS2_S2_)
        /*005c*/ 	.word	0x00000000


	//----- nvinfo : EIATTR_REGCOUNT
	.align		4
.L_15:
        /*0060*/ 	.byte	0x04, 0x2f
        /*0062*/ 	.short	(.L_17 - .L_16)
	.align		4
.L_16:
        /*0064*/ 	.word	index@(_Z18insertion_sort_gpuiiiiPfPiPKiPKf)
        /*0068*/ 	.word	0x00000020


	//----- nvinfo : EIATTR_FRAME_SIZE
	.align		4
.L_17:
        /*006c*/ 	.byte	0x04, 0x11
        /*006e*/ 	.short	(.L_19 - .L_18)
	.align		4
.L_18:
        /*0070*/ 	.word	index@(_Z18insertion_sort_gpuiiiiPfPiPKiPKf)
        /*0074*/ 	.word	0x00000000


	//----- nvinfo : EIATTR_MIN_STACK_SIZE
	.align		4
.L_19:
        /*0078*/ 	.byte	0x04, 0x12
        /*007a*/ 	.short	(.L_21 - .L_20)
	.align		4
.L_20:
        /*007c*/ 	.word	index@(_Z18insertion_sort_gpuiiiiPfPiPKiPKf)
        /*0080*/ 	.word	0x00000000


	//----- nvinfo : EIATTR_MIN_STACK_SIZE
	.align		4
.L_21:
        /*0084*/ 	.byte	0x04, 0x12
        /*0086*/ 	.short	(.L_23 - .L_22)
	.align		4
.L_22:
        /*0088*/ 	.word	index@(_Z19cosine_distance_gpuiiPfPiPKfS2_S2_)
        /*008c*/ 	.word	0x00000000


	//----- nvinfo : EIATTR_MIN_STACK_SIZE
	.align		4
.L_23:
        /*0090*/ 	.byte	0x04, 0x12
        /*0092*/ 	.short	(.L_25 - .L_24)
	.align		4
.L_24:
        /*0094*/ 	.word	index@(_Z15reduceDimensionPKfS0_S0_iiiPfS1_S1_)
        /*0098*/ 	.word	0x00000000


	//----- nvinfo : EIATTR_MIN_STACK_SIZE
	.align		4
.L_25:
        /*009c*/ 	.byte	0x04, 0x12
        /*009e*/ 	.short	(.L_27 - .L_26)
	.align		4
.L_26:
        /*00a0*/ 	.word	index@(_Z8fill_gpuPKfiS0_iiPfS1_S1_)
        /*00a4*/ 	.word	0x00000000
.L_27:


//--------------------- .nv.compat                --------------------------
	.section	.nv.compat,"",@"SHT_CUDA_COMPAT_INFO"
	.align	4
        /*0000*/ 	.byte	0x02, 0x09, 0x00, 0x00, 0x02, 0x02, 0x01, 0x00, 0x02, 0x05, 0x05, 0x00, 0x03, 0x07, 0x01, 0x01
        /*0010*/ 	.byte	0x02, 0x03, 0x00, 0x00, 0x02, 0x06, 0x01, 0x00, 0x04, 0x0b, 0x08, 0x00, 0x01, 0x00, 0x00, 0x00
        /*0020*/ 	.byte	0x00, 0x00, 0x00, 0x00


//--------------------- .nv.info._Z18insertion_sort_gpuiiiiPfPiPKiPKf --------------------------
	.section	.nv.info._Z18insertion_sort_gpuiiiiPfPiPKiPKf,"",@"SHT_CUDA_INFO"
	.sectionflags	@""
	.align	4


	//----- nvinfo : EIATTR_CUDA_API_VERSION
	.align		4
        /*0000*/ 	.byte	0x04, 0x37
        /*0002*/ 	.short	(.L_29 - .L_28)
.L_28:
        /*0004*/ 	.word	0x00000082


	//----- nvinfo : EIATTR_KPARAM_INFO
	.align		4
.L_29:
        /*0008*/ 	.byte	0x04, 0x17
        /*000a*/ 	.short	(.L_31 - .L_30)
.L_30:
        /*000c*/ 	.word	0x00000000
        /*0010*/ 	.short	0x0007
        /*0012*/ 	.short	0x0028
        /*0014*/ 	.byte	0x00, 0xf5, 0x21, 0x00


	//----- nvinfo : EIATTR_KPARAM_INFO
	.align		4
.L_31:
        /*0018*/ 	.byte	0x04, 0x17
        /*001a*/ 	.short	(.L_33 - .L_32)
.L_32:
        /*001c*/ 	.word	0x00000000
        /*0020*/ 	.short	0x0006
        /*0022*/ 	.short	0x0020
        /*0024*/ 	.byte	0x00, 0xf5, 0x21, 0x00


	//----- nvinfo : EIATTR_KPARAM_INFO
	.align		4
.L_33:
        /*0028*/ 	.byte	0x04, 0x17
        /*002a*/ 	.short	(.L_35 - .L_34)
.L_34:
        /*002c*/ 	.word	0x00000000
        /*0030*/ 	.short	0x0005
        /*0032*/ 	.short	0x0018
        /*0034*/ 	.byte	0x00, 0xf5, 0x21, 0x00


	//----- nvinfo : EIATTR_KPARAM_INFO
	.align		4
.L_35:
        /*0038*/ 	.byte	0x04, 0x17
        /*003a*/ 	.short	(.L_37 - .L_36)
.L_36:
        /*003c*/ 	.word	0x00000000
        /*0040*/ 	.short	0x0004
        /*0042*/ 	.short	0x0010
        /*0044*/ 	.byte	0x00, 0xf5, 0x21, 0x00


	//----- nvinfo : EIATTR_KPARAM_INFO
	.align		4
.L_37:
        /*0048*/ 	.byte	0x04, 0x17
        /*004a*/ 	.short	(.L_39 - .L_38)
.L_38:
        /*004c*/ 	.word	0x00000000
        /*0050*/ 	.short	0x0003
        /*0052*/ 	.short	0x000c
        /*0054*/ 	.byte	0x00, 0xf0, 0x11, 0x00


	//----- nvinfo : EIATTR_KPARAM_INFO
	.align		4
.L_39:
        /*0058*/ 	.byte	0x04, 0x17
        /*005a*/ 	.short	(.L_41 - .L_40)
.L_40:
        /*005c*/ 	.word	0x00000000
        /*0060*/ 	.short	0x0002
        /*0062*/ 	.short	0x0008
        /*0064*/ 	.byte	0x00, 0xf0, 0x11, 0x00


	//----- nvinfo : EIATTR_KPARAM_INFO
	.align		4
.L_41:
        /*0068*/ 	.byte	0x04, 0x17
        /*006a*/ 	.short	(.L_43 - .L_42)
.L_42:
        /*006c*/ 	.word	0x00000000
        /*0070*/ 	.short	0x0001
        /*0072*/ 	.short	0x0004
        /*0074*/ 	.byte	0x00, 0xf0, 0x11, 0x00


	//----- nvinfo : EIATTR_KPARAM_INFO
	.align		4
.L_43:
        /*0078*/ 	.byte	0x04, 0x17
        /*007a*/ 	.short	(.L_45 - .L_44)
.L_44:
        /*007c*/ 	.word	0x00000000
        /*0080*/ 	.short	0x0000
        /*0082*/ 	.short	0x0000
        /*0084*/ 	.byte	0x00, 0xf0, 0x11, 0x00


	//----- nvinfo : EIATTR_SPARSE_MMA_MASK
	.align		4
.L_45:
        /*0088*/ 	.byte	0x03, 0x50
        /*008a*/ 	.short	0x0000


	//----- nvinfo : EIATTR_MAXREG_COUNT
	.align		4
        /*008c*/ 	.byte	0x03, 0x1b
        /*008e*/ 	.short	0x00ff


	//----- nvinfo : EIATTR_EXTERNS
	.align		4
        /*0090*/ 	.byte	0x04, 0x0f
        /*0092*/ 	.short	(.L_47 - .L_46)


	//   ....[0]....
	.align		4
.L_46:
        /*0094*/ 	.word	index@(malloc)


	//   ....[1]....
	.align		4
        /*0098*/ 	.word	index@(free)


	//----- nvinfo : EIATTR_MERCURY_ISA_VERSION
	.align		4
.L_47:
        /*009c*/ 	.byte	0x03, 0x5f
        /*009e*/ 	.short	0x0101


	//----- nvinfo : EIATTR_VRC_CTA_INIT_COUNT
	.align		4
        /*00a0*/ 	.byte	0x02, 0x4a
	.zero		1
	.zero		1


	//----- nvinfo : EIATTR_SYSCALL_OFFSETS
	.align		4
        /*00a4*/ 	.byte	0x04, 0x46
        /*00a6*/ 	.short	(.L_49 - .L_48)


	//   ....[0]....
.L_48:
        /*00a8*/ 	.word	0x00000140


	//   ....[1]....
        /*00ac*/ 	.word	0x000001f0


	//   ....[2]....
        /*00b0*/ 	.word	0x00001140


	//   ....[3]....
        /*00b4*/ 	.word	0x00001190


	//----- nvinfo : EIATTR_EXIT_INSTR_OFFSETS
	.align		4
.L_49:
        /*00b8*/ 	.byte	0x04, 0x1c
        /*00ba*/ 	.short	(.L_51 - .L_50)


	//   ....[0]....
.L_50:
        /*00bc*/ 	.word	0x00000070


	//   ....[1]....
        /*00c0*/ 	.word	0x000011a0


	//----- nvinfo : EIATTR_CRS_STACK_SIZE
	.align		4
.L_51:
        /*00c4*/ 	.byte	0x04, 0x1e
        /*00c6*/ 	.short	(.L_53 - .L_52)
.L_52:
        /*00c8*/ 	.word	0x00000000


	//----- nvinfo : EIATTR_CBANK_PARAM_SIZE
	.align		4
.L_53:
        /*00cc*/ 	.byte	0x03, 0x19
        /*00ce*/ 	.short	0x0030


	//----- nvinfo : EIATTR_PARAM_CBANK
	.align		4
        /*00d0*/ 	.byte	0x04, 0x0a
        /*00d2*/ 	.short	(.L_55 - .L_54)
	.align		4
.L_54:
        /*00d4*/ 	.word	index@(.nv.constant0._Z18insertion_sort_gpuiiiiPfPiPKiPKf)
        /*00d8*/ 	.short	0x0380
        /*00da*/ 	.short	0x0030


	//----- nvinfo : EIATTR_SW_WAR
	.align		4
.L_55:
        /*00dc*/ 	.byte	0x04, 0x36
        /*00de*/ 	.short	(.L_57 - .L_56)
.L_56:
        /*00e0*/ 	.word	0x00000008
.L_57:


//--------------------- .nv.info._Z19cosine_distance_gpuiiPfPiPKfS2_S2_ --------------------------
	.section	.nv.info._Z19cosine_distance_gpuiiPfPiPKfS2_S2_,"",@"SHT_CUDA_INFO"
	.sectionflags	@""
	.align	4


	//----- nvinfo : EIATTR_CUDA_API_VERSION
	.align		4
        /*0000*/ 	.byte	0x04, 0x37
        /*0002*/ 	.short	(.L_59 - .L_58)
.L_58:
        /*0004*/ 	.word	0x00000082


	//----- nvinfo : EIATTR_KPARAM_INFO
	.align		4
.L_59:
        /*0008*/ 	.byte	0x04, 0x17
        /*000a*/ 	.short	(.L_61 - .L_60)
.L_60:
        /*000c*/ 	.word	0x00000000
        /*0010*/ 	.short	0x0006
        /*0012*/ 	.short	0x0028
        /*0014*/ 	.byte	0x00, 0xf5, 0x21, 0x00


	//----- nvinfo : EIATTR_KPARAM_INFO
	.align		4
.L_61:
        /*0018*/ 	.byte	0x04, 0x17
        /*001a*/ 	.short	(.L_63 - .L_62)
.L_62:
        /*001c*/ 	.word	0x00000000
        /*0020*/ 	.short	0x0005
        /*0022*/ 	.short	0x0020
        /*0024*/ 	.byte	0x00, 0xf5, 0x21, 0x00


	//----- nvinfo : EIATTR_KPARAM_INFO
	.align		4
.L_63:
        /*0028*/ 	.byte	0x04, 0x17
        /*002a*/ 	.short	(.L_65 - .L_64)
.L_64:
        /*002c*/ 	.word	0x00000000
        /*0030*/ 	.short	0x0004
        /*0032*/ 	.short	0x0018
        /*0034*/ 	.byte	0x00, 0xf5, 0x21, 0x00


	//----- nvinfo : EIATTR_KPARAM_INFO
	.align		4
.L_65:
        /*0038*/ 	.byte	0x04, 0x17
        /*003a*/ 	.short	(.L_67 - .L_66)
.L_66:
        /*003c*/ 	.word	0x00000000
        /*0040*/ 	.short	0x0003
        /*0042*/ 	.short	0x0010
        /*0044*/ 	.byte	0x00, 0xf5, 0x21, 0x00


	//----- nvinfo : EIATTR_KPARAM_INFO
	.align		4
.L_67:
        /*0048*/ 	.byte	0x04, 0x17
        /*004a*/ 	.short	(.L_69 - .L_68)
.L_68:
        /*004c*/ 	.word	0x00000000
        /*0050*/ 	.short	0x0002
        /*0052*/ 	.short	0x0008
        /*0054*/ 	.byte	0x00, 0xf5, 0x21, 0x00


	//----- nvinfo : EIATTR_KPARAM_INFO
	.align		4
.L_69:
        /*0058*/ 	.byte	0x04, 0x17
        /*005a*/ 	.short	(.L_71 - .L_70)
.L_70:
        /*005c*/ 	.word	0x00000000
        /*0060*/ 	.short	0x0001
        /*0062*/ 	.short	0x0004
        /*0064*/ 	.byte	0x00, 0xf0, 0x11, 0x00


	//----- nvinfo : EIATTR_KPARAM_INFO
	.align		4
.L_71:
        /*0068*/ 	.byte	0x04, 0x17
        /*006a*/ 	.short	(.L_73 - .L_72)
.L_72:
        /*006c*/ 	.word	0x00000000
        /*0070*/ 	.short	0x0000
        /*0072*/ 	.short	0x0000
        /*0074*/ 	.byte	0x00, 0xf0, 0x11, 0x00


	//----- nvinfo : EIATTR_SPARSE_MMA_MASK
	.align		4
.L_73:
        /*0078*/ 	.byte	0x03, 0x50
        /*007a*/ 	.short	0x0000


	//----- nvinfo : EIATTR_MAXREG_COUNT
	.align		4
        /*007c*/ 	.byte	0x03, 0x1b
        /*007e*/ 	.short	0x00ff


	//----- nvinfo : EIATTR_MERCURY_ISA_VERSION
	.align		4
        /*0080*/ 	.byte	0x03, 0x5f
        /*0082*/ 	.short	0x0101


	//----- nvinfo : EIATTR_VRC_CTA_INIT_COUNT
	.align		4
        /*0084*/ 	.byte	0x02, 0x4a
	.zero		1
	.zero		1


	//----- nvinfo : EIATTR_EXIT_INSTR_OFFSETS
	.align		4
        /*0088*/ 	.byte	0x04, 0x1c
        /*008a*/ 	.short	(.L_75 - .L_74)


	//   ....[0]....
.L_74:
        /*008c*/ 	.word	0x00000240


	//   ....[1]....
        /*0090*/ 	.word	0x00000600


	//----- nvinfo : EIATTR_CRS_STACK_SIZE
	.align		4
.L_75:
        /*0094*/ 	.byte	0x04, 0x1e
        /*0096*/ 	.short	(.L_77 - .L_76)
.L_76:
        /*0098*/ 	.word	0x00000000


	//----- nvinfo : EIATTR_CBANK_PARAM_SIZE
	.align		4
.L_77:
        /*009c*/ 	.byte	0x03, 0x19
        /*009e*/ 	.short	0x0030


	//----- nvinfo : EIATTR_PARAM_CBANK
	.align		4
        /*00a0*/ 	.byte	0x04, 0x0a
        /*00a2*/ 	.short	(.L_79 - .L_78)
	.align		4
.L_78:
        /*00a4*/ 	.word	index@(.nv.constant0._Z19cosine_distance_gpuiiPfPiPKfS2_S2_)
        /*00a8*/ 	.short	0x0380
        /*00aa*/ 	.short	0x0030


	//----- nvinfo : EIATTR_SW_WAR
	.align		4
.L_79:
        /*00ac*/ 	.byte	0x04, 0x36
        /*00ae*/ 	.short	(.L_81 - .L_80)
.L_80:
        /*00b0*/ 	.word	0x00000008
.L_81:


//--------------------- .nv.info._Z15reduceDimensionPKfS0_S0_iiiPfS1_S1_ --------------------------
	.section	.nv.info._Z15reduceDimensionPKfS0_S0_iiiPfS1_S1_,"",@"SHT_CUDA_INFO"
	.sectionflags	@""
	.align	4


	//----- nvinfo : EIATTR_CUDA_API_VERSION
	.align		4
        /*0000*/ 	.byte	0x04, 0x37
        /*0002*/ 	.short	(.L_83 - .L_82)
.L_82:
        /*0004*/ 	.word	0x00000082


	//----- nvinfo : EIATTR_KPARAM_INFO
	.align		4
.L_83:
        /*0008*/ 	.byte	0x04, 0x17
        /*000a*/ 	.short	(.L_85 - .L_84)
.L_84:
        /*000c*/ 	.word	0x00000000
        /*0010*/ 	.short	0x0008
        /*0012*/ 	.short	0x0038
        /*0014*/ 	.byte	0x00, 0xf5, 0x21, 0x00


	//----- nvinfo : EIATTR_KPARAM_INFO
	.align		4
.L_85:
        /*0018*/ 	.byte	0x04, 0x17
        /*001a*/ 	.short	(.L_87 - .L_86)
.L_86:
        /*001c*/ 	.word	0x00000000
        /*0020*/ 	.short	0x0007
        /*0022*/ 	.short	0x0030
        /*0024*/ 	.byte	0x00, 0xf5, 0x21, 0x00


	//----- nvinfo : EIATTR_KPARAM_INFO
	.align		4
.L_87:
        /*0028*/ 	.byte	0x04, 0x17
        /*002a*/ 	.short	(.L_89 - .L_88)
.L_88:
        /*002c*/ 	.word	0x00000000
        /*0030*/ 	.short	0x0006
        /*0032*/ 	.short	0x0028
        /*0034*/ 	.byte	0x00, 0xf5, 0x21, 0x00


	//----- nvinfo : EIATTR_KPARAM_INFO
	.align		4
.L_89:
        /*0038*/ 	.byte	0x04, 0x17
        /*003a*/ 	.short	(.L_91 - .L_90)
.L_90:
        /*003c*/ 	.word	0x00000000
        /*0040*/ 	.short	0x0005
        /*0042*/ 	.short	0x0020
        /*0044*/ 	.byte	0x00, 0xf0, 0x11, 0x00


	//----- nvinfo : EIATTR_KPARAM_INFO
	.align		4
.L_91:
        /*0048*/ 	.byte	0x04, 0x17
        /*004a*/ 	.short	(.L_93 - .L_92)
.L_92:
        /*004c*/ 	.word	0x00000000
        /*0050*/ 	.short	0x0004
        /*0052*/ 	.short	0x001c
        /*0054*/ 	.byte	0x00, 0xf0, 0x11, 0x00


	//----- nvinfo : EIATTR_KPARAM_INFO
	.align		4
.L_93:
        /*0058*/ 	.byte	0x04, 0x17
        /*005a*/ 	.short	(.L_95 - .L_94)
.L_94:
        /*005c*/ 	.word	0x00000000
        /*0060*/ 	.short	0x0003
        /*0062*/ 	.short	0x0018
        /*0064*/ 	.byte	0x00, 0xf0, 0x11, 0x00


	//----- nvinfo : EIATTR_KPARAM_INFO
	.align		4
.L_95:
        /*0068*/ 	.byte	0x04, 0x17
        /*006a*/ 	.short	(.L_97 - .L_96)
.L_96:
        /*006c*/ 	.word	0x00000000
        /*0070*/ 	.short	0x0002
        /*0072*/ 	.short	0x0010
        /*0074*/ 	.byte	0x00, 0xf5, 0x21, 0x00


	//----- nvinfo : EIATTR_KPARAM_INFO
	.align		4
.L_97:
        /*0078*/ 	.byte	0x04, 0x17
        /*007a*/ 	.short	(.L_99 - .L_98)
.L_98:
        /*007c*/ 	.word	0x00000000
        /*0080*/ 	.short	0x0001
        /*0082*/ 	.short	0x0008
        /*0084*/ 	.byte	0x00, 0xf5, 0x21, 0x00


	//----- nvinfo : EIATTR_KPARAM_INFO
	.align		4
.L_99:
        /*0088*/ 	.byte	0x04, 0x17
        /*008a*/ 	.short	(.L_101 - .L_100)
.L_100:
        /*008c*/ 	.word	0x00000000
        /*0090*/ 	.short	0x0000
        /*0092*/ 	.short	0x0000
        /*0094*/ 	.byte	0x00, 0xf5, 0x21, 0x00


	//----- nvinfo : EIATTR_SPARSE_MMA_MASK
	.align		4
.L_101:
        /*0098*/ 	.byte	0x03, 0x50
        /*009a*/ 	.short	0x0000


	//----- nvinfo : EIATTR_MAXREG_COUNT
	.align		4
        /*009c*/ 	.byte	0x03, 0x1b
        /*009e*/ 	.short	0x00ff


	//----- nvinfo : EIATTR_MERCURY_ISA_VERSION
	.align		4
        /*00a0*/ 	.byte	0x03, 0x5f
        /*00a2*/ 	.short	0x0101


	//----- nvinfo : EIATTR_VRC_CTA_INIT_COUNT
	.align		4
        /*00a4*/ 	.byte	0x02, 0x4a
	.zero		1
	.zero		1


	//----- nvinfo : EIATTR_EXIT_INSTR_OFFSETS
	.align		4
        /*00a8*/ 	.byte	0x04, 0x1c
        /*00aa*/ 	.short	(.L_103 - .L_102)


	//   ....[0]....
.L_102:
        /*00ac*/ 	.word	0x00000200


	//   ....[1]....
        /*00b0*/ 	.word	0x00001370


	//----- nvinfo : EIATTR_CBANK_PARAM_SIZE
	.align		4
.L_103:
        /*00b4*/ 	.byte	0x03, 0x19
        /*00b6*/ 	.short	0x0040


	//----- nvinfo : EIATTR_PARAM_CBANK
	.align		4
        /*00b8*/ 	.byte	0x04, 0x0a
        /*00ba*/ 	.short	(.L_105 - .L_104)
	.align		4
.L_104:
        /*00bc*/ 	.word	index@(.nv.constant0._Z15reduceDimensionPKfS0_S0_iiiPfS1_S1_)
        /*00c0*/ 	.short	0x0380
        /*00c2*/ 	.short	0x0040


	//----- nvinfo : EIATTR_SW_WAR
	.align		4
.L_105:
        /*00c4*/ 	.byte	0x04, 0x36
        /*00c6*/ 	.short	(.L_107 - .L_106)
.L_106:
        /*00c8*/ 	.word	0x00000008
.L_107:


//--------------------- .nv.info._Z8fill_gpuPKfiS0_iiPfS1_S1_ --------------------------
	.section	.nv.info._Z8fill_gpuPKfiS0_iiPfS1_S1_,"",@"SHT_CUDA_INFO"
	.sectionflags	@""
	.align	4


	//----- nvinfo : EIATTR_CUDA_API_VERSION
	.align		4
        /*0000*/ 	.byte	0x04, 0x37
        /*0002*/ 	.short	(.L_109 - .L_108)
.L_108:
        /*0004*/ 	.word	0x00000082


	//----- nvinfo : EIATTR_KPARAM_INFO
	.align		4
.L_109:
        /*0008*/ 	.byte	0x04, 0x17
        /*000a*/ 	.short	(.L_111 - .L_110)
.L_110:
        /*000c*/ 	.word	0x00000000
        /*0010*/ 	.short	0x0007
        /*0012*/ 	.short	0x0030
        /*0014*/ 	.byte	0x00, 0xf5, 0x21, 0x00


	//----- nvinfo : EIATTR_KPARAM_INFO
	.align		4
.L_111:
        /*0018*/ 	.byte	0x04, 0x17
        /*001a*/ 	.short	(.L_113 - .L_112)
.L_112:
        /*001c*/ 	.word	0x00000000
        /*0020*/ 	.short	0x0006
        /*0022*/ 	.short	0x0028
        /*0024*/ 	.byte	0x00, 0xf5, 0x21, 0x00


	//----- nvinfo : EIATTR_KPARAM_INFO
	.align		4
.L_113:
        /*0028*/ 	.byte	0x04, 0x17
        /*002a*/ 	.short	(.L_115 - .L_114)
.L_114:
        /*002c*/ 	.word	0x00000000
        /*0030*/ 	.short	0x0005
        /*0032*/ 	.short	0x0020
        /*0034*/ 	.byte	0x00, 0xf5, 0x21, 0x00


	//----- nvinfo : EIATTR_KPARAM_INFO
	.align		4
.L_115:
        /*0038*/ 	.byte	0x04, 0x17
        /*003a*/ 	.short	(.L_117 - .L_116)
.L_116:
        /*003c*/ 	.word	0x00000000
        /*0040*/ 	.short	0x0004
        /*0042*/ 	.short	0x001c
        /*0044*/ 	.byte	0x00, 0xf0, 0x11, 0x00


	//----- nvinfo : EIATTR_KPARAM_INFO
	.align		4
.L_117:
        /*0048*/ 	.byte	0x04, 0x17
        /*004a*/ 	.short	(.L_119 - .L_118)
.L_118:
        /*004c*/ 	.word	0x00000000
        /*0050*/ 	.short	0x0003
        /*0052*/ 	.short	0x0018
        /*0054*/ 	.byte	0x00, 0xf0, 0x11, 0x00


	//----- nvinfo : EIATTR_KPARAM_INFO
	.align		4
.L_119:
        /*0058*/ 	.byte	0x04, 0x17
        /*005a*/ 	.short	(.L_121 - .L_120)
.L_120:
        /*005c*/ 	.word	0x00000000
        /*0060*/ 	.short	0x0002
        /*0062*/ 	.short	0x0010
        /*0064*/ 	.byte	0x00, 0xf5, 0x21, 0x00


	//----- nvinfo : EIATTR_KPARAM_INFO
	.align		4
.L_121:
        /*0068*/ 	.byte	0x04, 0x17
        /*006a*/ 	.short	(.L_123 - .L_122)
.L_122:
        /*006c*/ 	.word	0x00000000
        /*0070*/ 	.short	0x0001
        /*0072*/ 	.short	0x0008
        /*0074*/ 	.byte	0x00, 0xf0, 0x11, 0x00


	//----- nvinfo : EIATTR_KPARAM_INFO
	.align		4
.L_123:
        /*0078*/ 	.byte	0x04, 0x17
        /*007a*/ 	.short	(.L_125 - .L_124)
.L_124:
        /*007c*/ 	.word	0x00000000
        /*0080*/ 	.short	0x0000
        /*0082*/ 	.short	0x0000
        /*0084*/ 	.byte	0x00, 0xf5, 0x21, 0x00


	//----- nvinfo : EIATTR_SPARSE_MMA_MASK
	.align		4
.L_125:
        /*0088*/ 	.byte	0x03, 0x50
        /*008a*/ 	.short	0x0000


	//----- nvinfo : EIATTR_MAXREG_COUNT
	.align		4
        /*008c*/ 	.byte	0x03, 0x1b
        /*008e*/ 	.short	0x00ff


	//----- nvinfo : EIATTR_NUM_BARRIERS
	.align		4
        /*0090*/ 	.byte	0x02, 0x4c
        /*0092*/ 	.byte	0x01
	.zero		1


	//----- nvinfo : EIATTR_MERCURY_ISA_VERSION
	.align		4
        /*0094*/ 	.byte	0x03, 0x5f
        /*0096*/ 	.short	0x0101


	//----- nvinfo : EIATTR_VRC_CTA_INIT_COUNT
	.align		4
        /*0098*/ 	.byte	0x02, 0x4a
	.zero		1
	.zero		1


	//----- nvinfo : EIATTR_EXIT_INSTR_OFFSETS
	.align		4
        /*009c*/ 	.byte	0x04, 0x1c
        /*009e*/ 	.short	(.L_127 - .L_126)


	//   ....[0]....
.L_126:
        /*00a0*/ 	.word	0x00000420


	//   ....[1]....
        /*00a4*/ 	.word	0x000005a0


	//----- nvinfo : EIATTR_CBANK_PARAM_SIZE
	.align		4
.L_127:
        /*00a8*/ 	.byte	0x03, 0x19
        /*00aa*/ 	.short	0x0038


	//----- nvinfo : EIATTR_PARAM_CBANK
	.align		4
        /*00ac*/ 	.byte	0x04, 0x0a
        /*00ae*/ 	.short	(.L_129 - .L_128)
	.align		4
.L_128:
        /*00b0*/ 	.word	index@(.nv.constant0._Z8fill_gpuPKfiS0_iiPfS1_S1_)
        /*00b4*/ 	.short	0x0380
        /*00b6*/ 	.short	0x0038


	//----- nvinfo : EIATTR_SW_WAR
	.align		4
.L_129:
        /*00b8*/ 	.byte	0x04, 0x36
        /*00ba*/ 	.short	(.L_131 - .L_130)
.L_130:
        /*00bc*/ 	.word	0x00000008
.L_131:


//--------------------- .nv.callgraph             --------------------------
	.section	.nv.callgraph,"",@"SHT_CUDA_CALLGRAPH"
	.align	4
	.sectionentsize	8
	.align		4
        /*0000*/ 	.word	0x00000000
	.align		4
        /*0004*/ 	.word	0xffffffff
	.align		4
        /*0008*/ 	.word	index@(_Z18insertion_sort_gpuiiiiPfPiPKiPKf)
	.align		4
        /*000c*/ 	.word	index@(free)
	.align		4
        /*0010*/ 	.word	index@(_Z18insertion_sort_gpuiiiiPfPiPKiPKf)
	.align		4
        /*0014*/ 	.word	index@(malloc)
	.align		4
        /*0018*/ 	.word	0x00000000
	.align		4
        /*001c*/ 	.word	0xfffffffe
	.align		4
        /*0020*/ 	.word	0x00000000
	.align		4
        /*0024*/ 	.word	0xfffffffd
	.align		4
        /*0028*/ 	.word	0x00000000
	.align		4
        /*002c*/ 	.word	0xfffffffc


//--------------------- .nv.constant4             --------------------------
	.section	.nv.constant4,"a",@progbits
	.align	8
	.align		8
.nv.constant4:
        /*0000*/ 	.dword	malloc
	.align		8
        /*0008*/ 	.dword	free


//--------------------- .text._Z18insertion_sort_gpuiiiiPfPiPKiPKf --------------------------
	.section	.text._Z18insertion_sort_gpuiiiiPfPiPKiPKf,"ax",@progbits
	.align	128
        .global         _Z18insertion_sort_gpuiiiiPfPiPKiPKf
        .type           _Z18insertion_sort_gpuiiiiPfPiPKiPKf,@function
        .size           _Z18insertion_sort_gpuiiiiPfPiPKiPKf,(.L_x_49 - _Z18insertion_sort_gpuiiiiPfPiPKiPKf)
        .other          _Z18insertion_sort_gpuiiiiPfPiPKiPKf,@"STO_CUDA_ENTRY STV_DEFAULT"
_Z18insertion_sort_gpuiiiiPfPiPKiPKf:
.text._Z18insertion_sort_gpuiiiiPfPiPKiPKf:
[----:B------:R-:W0:Y:S01]  /*0000*/  LDC R1, c[0x0][0x37c] ;  /* 0x0000df00ff017b82 */ /* 0x000e220000000800 */
[----:B------:R-:W1:Y:S07]  /*0010*/  S2R R3, SR_TID.X ;  /* 0x0000000000037919 */ /* 0x000e6e0000002100 */
[----:B------:R-:W1:Y:S01]  /*0020*/  S2UR UR4, SR_CTAID.X ;  /* 0x00000000000479c3 */ /* 0x000e620000002500 */
[----:B------:R-:W2:Y:S07]  /*0030*/  LDCU UR5, c[0x0][0x384] ;  /* 0x00007080ff0577ac */ /* 0x000eae0008000800 */
[----:B------:R-:W1:Y:S02]  /*0040*/  LDC R2, c[0x0][0x360] ;  /* 0x0000d800ff027b82 */ /* 0x000e640000000800 */
[----:B-1----:R-:W-:-:S05]  /*0050*/  IMAD R2, R2, UR4, R3 ;  /* 0x0000000402027c24 */ /* 0x002fca000f8e0203 */
[----:B--2---:R-:W-:-:S13]  /*0060*/  ISETP.GE.AND P0, PT, R2, UR5, PT ;  /* 0x0000000502007c0c */ /* 0x004fda000bf06270 */
[----:B0-----:R-:W-:Y:S05]  /*0070*/  @P0 EXIT ;  /* 0x000000000000094d */ /* 0x001fea0003800000 */
[----:B------:R-:W0:Y:S01]  /*0080*/  LDCU UR4, c[0x0][0x38c] ;  /* 0x00007180ff0477ac */ /* 0x000e220008000800 */
[----:B------:R-:W-:Y:S01]  /*0090*/  MOV R16, 0x0 ;  /* 0x0000000000107802 */ /* 0x000fe20000000f00 */
[----:B------:R-:W-:-:S03]  /*00a0*/  UMOV UR36, 0x4 ;  /* 0x0000000400247882 */ /* 0x000fc60000000000 */
[----:B------:R1:W2:Y:S01]  /*00b0*/  LDC.64 R6, c[0x4][R16] ;  /* 0x0100000010067b82 */ /* 0x0002a20000000a00 */
[----:B------:R-:W-:Y:S02]  /*00c0*/  UMOV UR37, 0x0 ;  /* 0x0000000000257882 */ /* 0x000fe40000000000 */
[----:B0-----:R-:W-:-:S06]  /*00d0*/  UIMAD.WIDE UR36, UR4, 0x4, UR36 ;  /* 0x00000004042478a5 */ /* 0x001fcc000f8e0224 */
[----:B------:R-:W-:Y:S01]  /*00e0*/  IMAD.U32 R9, RZ, RZ, UR37 ;  /* 0x00000025ff097e24 */ /* 0x000fe2000f8e00ff */
[----:B------:R-:W-:Y:S01]  /*00f0*/  MOV R8, UR36 ;  /* 0x0000002400087c02 */ /* 0x000fe20008000f00 */
[----:B------:R-:W-:Y:S02]  /*0100*/  IMAD.U32 R5, RZ, RZ, UR37 ;  /* 0x00000025ff057e24 */ /* 0x000fe4000f8e00ff */
[----:B------:R-:W-:Y:S02]  /*0110*/  IMAD.U32 R4, RZ, RZ, UR36 ;  /* 0x00000024ff047e24 */ /* 0x000fe4000f8e00ff */
[----:B-1----:R-:W-:-:S07]  /*0120*/  IMAD.MOV.U32 R5, RZ, RZ, R9 ;  /* 0x000000ffff057224 */ /* 0x002fce00078e0009 */
[----:B------:R-:W-:-:S07]  /*0130*/  LEPC R20, `(.L_x_0) ;  /* 0x000000001014794e */ /* 0x000fce0000000000 */
[----:B--2---:R-:W-:Y:S05]  /*0140*/  CALL.ABS.NOINC R6 ;  /* 0x0000000006007343 */ /* 0x004fea0003c00000 */
.L_x_0:
[----:B------:R-:W0:Y:S01]  /*0150*/  LDC.64 R16, c[0x4][R16] ;  /* 0x0100000010107b82 */ /* 0x000e220000000a00 */
[----:B------:R-:W-:Y:S01]  /*0160*/  MOV R9, UR37 ;  /* 0x0000002500097c02 */ /* 0x000fe20008000f00 */
[----:B------:R-:W-:Y:S01]  /*0170*/  IMAD.MOV.U32 R18, RZ, RZ, R4 ;  /* 0x000000ffff127224 */ /* 0x000fe200078e0004 */
[----:B------:R-:W-:Y:S01]  /*0180*/  MOV R6, UR36 ;  /* 0x0000002400067c02 */ /* 0x000fe20008000f00 */
[----:B------:R-:W-:Y:S02]  /*0190*/  IMAD.MOV.U32 R19, RZ, RZ, R5 ;  /* 0x000000ffff137224 */ /* 0x000fe400078e0005 */
[----:B------:R-:W-:Y:S01]  /*01a0*/  IMAD.U32 R7, RZ, RZ, UR37 ;  /* 0x00000025ff077e24 */ /* 0x000fe2000f8e00ff */
[----:B------:R-:W-:Y:S01]  /*01b0*/  MOV R4, R6 ;  /* 0x0000000600047202 */ /* 0x000fe20000000f00 */
[----:B------:R-:W-:Y:S02]  /*01c0*/  IMAD.U32 R8, RZ, RZ, UR36 ;  /* 0x00000024ff087e24 */ /* 0x000fe4000f8e00ff */
[----:B------:R-:W-:-:S07]  /*01d0*/  IMAD.MOV.U32 R5, RZ, RZ, R9 ;  /* 0x000000ffff057224 */ /* 0x000fce00078e0009 */
[----:B------:R-:W-:-:S07]  /*01e0*/  LEPC R20, `(.L_x_1) ;  /* 0x000000001014794e */ /* 0x000fce0000000000 */
[----:B0-----:R-:W-:Y:S05]  /*01f0*/  CALL.ABS.NOINC R16 ;  /* 0x0000000010007343 */ /* 0x001fea0003c00000 */
.L_x_1:
[----:B------:R-:W0:Y:S01]  /*0200*/  LDCU UR4, c[0x0][0x380] ;  /* 0x00007000ff0477ac */ /* 0x000e220008000800 */
[----:B------:R-:W1:Y:S01]  /*0210*/  LDC.64 R6, c[0x0][0x358] ;  /* 0x0000d600ff067b82 */ /* 0x000e620000000a00 */
[----:B------:R-:W-:Y:S01]  /*0220*/  IMAD.MOV.U32 R16, RZ, RZ, R4 ;  /* 0x000000ffff107224 */ /* 0x000fe200078e0004 */
[----:B------:R-:W-:Y:S01]  /*0230*/  MOV R17, R5 ;  /* 0x0000000500117202 */ /* 0x000fe20000000f00 */
[----:B0-----:R-:W-:-:S09]  /*0240*/  UISETP.GE.AND UP0, UPT, UR4, 0x1, UPT ;  /* 0x000000010400788c */ /* 0x001fd2000bf06270 */
[----:B------:R-:W-:Y:S05]  /*0250*/  BRA.U !UP0, `(.L_x_2) ;  /* 0x0000000508187547 */ /* 0x000fea000b800000 */
[----:B------:R-:W0:Y:S01]  /*0260*/  LDC R5, c[0x0][0x38c] ;  /* 0x0000e300ff057b82 */ /* 0x000e220000000800 */
[----:B------:R-:W-:Y:S01]  /*0270*/  BSSY.RECONVERGENT B1, `(.L_x_2) ;  /* 0x0000044000017945 */ /* 0x000fe20003800200 */
[----:B------:R-:W-:Y:S02]  /*0280*/  IMAD.MOV.U32 R3, RZ, RZ, RZ ;  /* 0x000000ffff037224 */ /* 0x000fe400078e00ff */
[C---:B0-----:R-:W-:Y:S02]  /*0290*/  VIADD R0, R5.reuse, 0xffffffff ;  /* 0xffffffff05007836 */ /* 0x041fe40000000000 */
[----:B------:R-:W-:-:S07]  /*02a0*/  IMAD.WIDE R4, R5, 0x4, R18 ;  /* 0x0000000405047825 */ /* 0x000fce00078e0212 */
.L_x_10:
[----:B0-----:R-:W0:Y:S01]  /*02b0*/  LDCU UR4, c[0x0][0x384] ;  /* 0x00007080ff0477ac */ /* 0x001e220008000800 */
[----:B------:R-:W2:Y:S01]  /*02c0*/  LDC.64 R10, c[0x0][0x3a8] ;  /* 0x0000ea00ff0a7b82 */ /* 0x000ea20000000a00 */
[C---:B-1----:R-:W-:Y:S02]  /*02d0*/  R2UR UR6, R6.reuse ;  /* 0x00000000060672ca */ /* 0x042fe400000e0000 */
[C---:B------:R-:W-:Y:S02]  /*02e0*/  R2UR UR7, R7.reuse ;  /* 0x00000000070772ca */ /* 0x040fe400000e0000 */
[----:B------:R-:W-:Y:S02]  /*02f0*/  R2UR UR8, R6 ;  /* 0x00000000060872ca */ /* 0x000fe400000e0000 */
[----:B------:R-:W-:Y:S01]  /*0300*/  R2UR UR9, R7 ;  /* 0x00000000070972ca */ /* 0x000fe200000e0000 */
[----:B------:R-:W1:Y:S01]  /*0310*/  LDC.64 R12, c[0x0][0x3a0] ;  /* 0x0000e800ff0c7b82 */ /* 0x000e620000000a00 */
[----:B0-----:R-:W-:Y:S01]  /*0320*/  IMAD R9, R3, UR4, R2 ;  /* 0x0000000403097c24 */ /* 0x001fe2000f8e0202 */
[----:B------:R-:W0:Y:S01]  /*0330*/  LDCU UR4, c[0x0][0x38c] ;  /* 0x00007180ff0477ac */ /* 0x000e220008000800 */
[----:B------:R-:W-:Y:S02]  /*0340*/  BSSY.RECONVERGENT B0, `(.L_x_3) ;  /* 0x0000032000007945 */ /* 0x000fe40003800200 */
[----:B--2---:R-:W-:-:S04]  /*0350*/  IMAD.WIDE R10, R9, 0x4, R10 ;  /* 0x00000004090a7825 */ /* 0x004fc800078e020a */
[----:B-1----:R-:W-:Y:S01]  /*0360*/  IMAD.WIDE R12, R9, 0x4, R12 ;  /* 0x00000004090c7825 */ /* 0x002fe200078e020c */
[----:B------:R1:W5:Y:S01]  /*0370*/  LDG.E R8, desc[UR6][R10.64] ;  /* 0x000000060a087981 */ /* 0x000362000c1e1900 */
[----:B0-----:R-:W-:-:S03]  /*0380*/  ISETP.GE.AND P0, PT, R3, UR4, PT ;  /* 0x0000000403007c0c */ /* 0x001fc6000bf06270 */
[----:B------:R1:W5:Y:S01]  /*0390*/  LDG.E R9, desc[UR8][R12.64] ;  /* 0x000000080c097981 */ /* 0x000362000c1e1900 */
[----:B------:R-:W-:Y:S09]  /*03a0*/  BSSY.RELIABLE B2, `(.L_x_4) ;  /* 0x0000008000027945 */ /* 0x000ff20003800100 */
[----:B-1----:R-:W-:Y:S05]  /*03b0*/  @!P0 BRA `(.L_x_5) ;  /* 0x0000000000188947 */ /* 0x002fea0003800000 */
[----:B------:R-:W-:Y:S02]  /*03c0*/  R2UR UR4, R6 ;  /* 0x00000000060472ca */ /* 0x000fe400000e0000 */
[----:B------:R-:W-:-:S13]  /*03d0*/  R2UR UR5, R7 ;  /* 0x00000000070572ca */ /* 0x000fda00000e0000 */
[----:B------:R-:W2:Y:S02]  /*03e0*/  LD.E R11, desc[UR4][R4.64+-0x4] ;  /* 0xfffffc04040b7980 */ /* 0x000ea4000c101900 */
[----:B--2--5:R-:W-:-:S13]  /*03f0*/  FSETP.GE.AND P0, PT, R8, R11, PT ;  /* 0x0000000b0800720b */ /* 0x024fda0003f06000 */
[----:B------:R-:W-:Y:S05]  /*0400*/  @P0 BREAK.RELIABLE B2 ;  /* 0x0000000000020942 */ /* 0x000fea0003800100 */
[----:B------:R-:W-:Y:S05]  /*0410*/  @P0 BRA `(.L_x_6) ;  /* 0x0000000000900947 */ /* 0x000fea0003800000 */
.L_x_5:
[----:B------:R-:W-:Y:S05]  /*0420*/  BSYNC.RELIABLE B2 ;  /* 0x0000000000027941 */ /* 0x000fea0003800100 */
.L_x_4:
[----:B------:R-:W-:Y:S01]  /*0430*/  VIMNMX R13, PT, PT, R0, R3, PT ;  /* 0x00000003000d7248 */ /* 0x000fe20003fe0100 */
[----:B------:R-:W-:Y:S03]  /*0440*/  BSSY.RECONVERGENT B2, `(.L_x_7) ;  /* 0x0000019000027945 */ /* 0x000fe60003800200 */
[----:B------:R-:W-:-:S13]  /*0450*/  ISETP.GE.AND P0, PT, R13, RZ, PT ;  /* 0x000000ff0d00720c */ /* 0x000fda0003f06270 */
[----:B------:R-:W-:Y:S05]  /*0460*/  @!P0 BRA `(.L_x_8) ;  /* 0x0000000000588947 */ /* 0x000fea0003800000 */
[----:B------:R-:W-:-:S07]  /*0470*/  MOV R21, R13 ;  /* 0x0000000d00157202 */ /* 0x000fce0000000f00 */
.L_x_9:
[----:B------:R-:W-:Y:S01]  /*0480*/  R2UR UR4, R6 ;  /* 0x00000000060472ca */ /* 0x000fe200000e0000 */
[----:B0-----:R-:W-:Y:S01]  /*0490*/  IMAD.WIDE R10, R21, 0x4, R18 ;  /* 0x00000004150a7825 */ /* 0x001fe200078e0212 */
[----:B------:R-:W-:-:S13]  /*04a0*/  R2UR UR5, R7 ;  /* 0x00000000070572ca */ /* 0x000fda00000e0000 */
[----:B------:R-:W2:Y:S01]  /*04b0*/  LD.E R23, desc[UR4][R10.64+-0x4] ;  /* 0xfffffc040a177980 */ /* 0x000ea2000c101900 */
[----:B------:R-:W-:Y:S01]  /*04c0*/  IMAD.MOV.U32 R13, RZ, RZ, R21 ;  /* 0x000000ffff0d7224 */ /* 0x000fe200078e0015 */
[----:B--2--5:R-:W-:-:S13]  /*04d0*/  FSETP.GT.AND P0, PT, R23, R8, PT ;  /* 0x000000081700720b */ /* 0x024fda0003f04000 */
[----:B------:R-:W-:Y:S05]  /*04e0*/  @!P0 BRA `(.L_x_8) ;  /* 0x0000000000388947 */ /* 0x000fea0003800000 */
[C---:B------:R-:W-:Y:S01]  /*04f0*/  R2UR UR4, R6.reuse ;  /* 0x00000000060472ca */ /* 0x040fe200000e0000 */
[----:B------:R-:W-:Y:S01]  /*0500*/  IMAD.WIDE.U32 R10, R21, 0x4, R18 ;  /* 0x00000004150a7825 */ /* 0x000fe200078e0012 */
[----:B------:R-:W-:Y:S02]  /*0510*/  R2UR UR5, R7 ;  /* 0x00000000070572ca */ /* 0x000fe400000e0000 */
[----:B------:R-:W-:Y:S01]  /*0520*/  R2UR UR6, R6 ;  /* 0x00000000060672ca */ /* 0x000fe200000e0000 */
[----:B------:R-:W-:Y:S01]  /*0530*/  IMAD.WIDE R12, R21, 0x4, R16 ;  /* 0x00000004150c7825 */ /* 0x000fe200078e0210 */
[----:B------:R-:W-:-:S09]  /*0540*/  R2UR UR7, R7 ;  /* 0x00000000070772ca */ /* 0x000fd200000e0000 */
[----:B------:R0:W-:Y:S04]  /*0550*/  ST.E desc[UR4][R10.64], R23 ;  /* 0x000000170a007985 */ /* 0x0001e8000c101904 */
[----:B------:R-:W2:Y:S01]  /*0560*/  LD.E R13, desc[UR6][R12.64+-0x4] ;  /* 0xfffffc060c0d7980 */ /* 0x000ea2000c101900 */
[C---:B------:R-:W-:Y:S01]  /*0570*/  ISETP.NE.AND P0, PT, R21.reuse, RZ, PT ;  /* 0x000000ff1500720c */ /* 0x040fe20003f05270 */
[----:B------:R-:W-:-:S04]  /*0580*/  IMAD.WIDE.U32 R14, R21, 0x4, R16 ;  /* 0x00000004150e7825 */ /* 0x000fc800078e0010 */
[----:B------:R-:W-:Y:S01]  /*0590*/  VIADD R21, R21, 0xffffffff ;  /* 0xffffffff15157836 */ /* 0x000fe20000000000 */
[----:B--2---:R0:W-:Y:S07]  /*05a0*/  ST.E desc[UR4][R14.64], R13 ;  /* 0x0000000d0e007985 */ /* 0x0041ee000c101904 */
[----:B------:R-:W-:Y:S05]  /*05b0*/  @P0 BRA `(.L_x_9) ;  /* 0xfffffffc00b00947 */ /* 0x000fea000383ffff */
[----:B0-----:R-:W-:-:S07]  /*05c0*/  MOV R13, 0xffffffff ;  /* 0xffffffff000d7802 */ /* 0x001fce0000000f00 */
.L_x_8:
[----:B------:R-:W-:Y:S05]  /*05d0*/  BSYNC.RECONVERGENT B2 ;  /* 0x0000000000027941 */ /* 0x000fea0003800200 */
.L_x_7:
[C---:B------:R-:W-:Y:S01]  /*05e0*/  R2UR UR4, R6.reuse ;  /* 0x00000000060472ca */ /* 0x040fe200000e0000 */
[----:B------:R-:W-:Y:S01]  /*05f0*/  IMAD.WIDE R10, R13, 0x4, R18 ;  /* 0x000000040d0a7825 */ /* 0x000fe200078e0212 */
[----:B------:R-:W-:Y:S02]  /*0600*/  R2UR UR5, R7 ;  /* 0x00000000070572ca */ /* 0x000fe400000e0000 */
[----:B------:R-:W-:Y:S01]  /*0610*/  R2UR UR6, R6 ;  /* 0x00000000060672ca */ /* 0x000fe200000e0000 */
[----:B------:R-:W-:Y:S01]  /*0620*/  IMAD.WIDE R12, R13, 0x4, R16 ;  /* 0x000000040d0c7825 */ /* 0x000fe200078e0210 */
[----:B------:R-:W-:-:S09]  /*0630*/  R2UR UR7, R7 ;  /* 0x00000000070772ca */ /* 0x000fd200000e0000 */
[----:B-----5:R0:W-:Y:S04]  /*0640*/  ST.E desc[UR4][R10.64], R8 ;  /* 0x000000080a007985 */ /* 0x0201e8000c101904 */
[----:B------:R0:W-:Y:S02]  /*0650*/  ST.E desc[UR6][R12.64], R9 ;  /* 0x000000090c007985 */ /* 0x0001e4000c101906 */
.L_x_6:
[----:B------:R-:W-:Y:S05]  /*0660*/  BSYNC.RECONVERGENT B0 ;  /* 0x0000000000007941 */ /* 0x000fea0003800200 */
.L_x_3:
[----:B------:R-:W1:Y:S01]  /*0670*/  LDCU UR4, c[0x0][0x380] ;  /* 0x00007000ff0477ac */ /* 0x000e620008000800 */
[----:B------:R-:W-:-:S05]  /*0680*/  VIADD R3, R3, 0x1 ;  /* 0x0000000103037836 */ /* 0x000fca0000000000 */
[----:B-1----:R-:W-:-:S13]  /*0690*/  ISETP.NE.AND P0, PT, R3, UR4, PT ;  /* 0x0000000403007c0c */ /* 0x002fda000bf05270 */
[----:B------:R-:W-:Y:S05]  /*06a0*/  @P0 BRA `(.L_x_10) ;  /* 0xfffffffc00000947 */ /* 0x000fea000383ffff */
[----:B------:R-:W-:Y:S05]  /*06b0*/  BSYNC.RECONVERGENT B1 ;  /* 0x0000000000017941 */ /* 0x000fea0003800200 */
.L_x_2:
[----:B------:R-:W2:Y:S02]  /*06c0*/  LDC R0, c[0x0][0x38c] ;  /* 0x0000e300ff007b82 */ /* 0x000ea40000000800 */
[----:B--2---:R-:W-:-:S13]  /*06d0*/  ISETP.GE.AND P0, PT, R0, 0x1, PT ;  /* 0x000000010000780c */ /* 0x004fda0003f06270 */
[----:B------:R-:W-:Y:S05]  /*06e0*/  @!P0 BRA `(.L_x_11) ;  /* 0x0000000800808947 */ /* 0x000fea0003800000 */
[C---:B------:R-:W-:Y:S01]  /*06f0*/  ISETP.GE.U32.AND P1, PT, R0.reuse, 0x8, PT ;  /* 0x000000080000780c */ /* 0x040fe20003f26070 */
[----:B------:R-:W-:Y:S01]  /*0700*/  IMAD.MOV.U32 R5, RZ, RZ, RZ ;  /* 0x000000ffff057224 */ /* 0x000fe200078e00ff */
[----:B------:R-:W-:-:S04]  /*0710*/  LOP3.LUT R3, R0, 0x7, RZ, 0xc0, !PT ;  /* 0x0000000700037812 */ /* 0x000fc800078ec0ff */
[----:B------:R-:W-:-:S07]  /*0720*/  ISETP.NE.AND P0, PT, R3, RZ, PT ;  /* 0x000000ff0300720c */ /* 0x000fce0003f05270 */
[----:B------:R-:W-:Y:S06]  /*0730*/  @!P1 BRA `(.L_x_12) ;  /* 0x0000000400209947 */ /* 0x000fec0003800000 */
[----:B------:R-:W2:Y:S01]  /*0740*/  LDC R4, c[0x0][0x384] ;  /* 0x0000e100ff047b82 */ /* 0x000ea20000000800 */
[----:B0-----:R-:W-:Y:S01]  /*0750*/  IADD3 R12, P1, PT, R16, 0x10, RZ ;  /* 0x00000010100c7810 */ /* 0x001fe20007f3e0ff */
[----:B------:R-:W-:Y:S01]  /*0760*/  BSSY.RECONVERGENT B0, `(.L_x_12) ;  /* 0x0000045000007945 */ /* 0x000fe20003800200 */
[----:B------:R-:W-:Y:S02]  /*0770*/  IADD3 R14, P2, PT, R18, 0x10, RZ ;  /* 0x00000010120e7810 */ /* 0x000fe40007f5e0ff */
[----:B------:R-:W-:Y:S01]  /*0780*/  LOP3.LUT R5, R0, 0x7ffffff8, RZ, 0xc0, !PT ;  /* 0x7ffffff800057812 */ /* 0x000fe200078ec0ff */
[----:B------:R-:W-:Y:S01]  /*0790*/  IMAD.X R13, RZ, RZ, R17, P1 ;  /* 0x000000ffff0d7224 */ /* 0x000fe200008e0611 */
[----:B------:R-:W-:Y:S01]  /*07a0*/  MOV R27, R2 ;  /* 0x00000002001b7202 */ /* 0x000fe20000000f00 */
[----:B------:R-:W0:Y:S01]  /*07b0*/  LDC.64 R8, c[0x0][0x390] ;  /* 0x0000e400ff087b82 */ /* 0x000e220000000a00 */
[----:B------:R-:W-:Y:S01]  /*07c0*/  IMAD.X R15, RZ, RZ, R19, P2 ;  /* 0x000000ffff0f7224 */ /* 0x000fe200010e0613 */
[----:B------:R-:W-:-:S06]  /*07d0*/  IADD3 R26, PT, PT, -R5, RZ, RZ ;  /* 0x000000ff051a7210 */ /* 0x000fcc0007ffe1ff */
[----:B------:R-:W3:Y:S02]  /*07e0*/  LDC.64 R10, c[0x0][0x398] ;  /* 0x0000e600ff0a7b82 */ /* 0x000ee40000000a00 */
.L_x_13:
[----:B-1----:R-:W-:Y:S02]  /*07f0*/  R2UR UR4, R6 ;  /* 0x00000000060472ca */ /* 0x002fe400000e0000 */
[----:B------:R-:W-:-:S13]  /*0800*/  R2UR UR5, R7 ;  /* 0x00000000070572ca */ /* 0x000fda00000e0000 */
[----:B----4-:R-:W4:Y:S01]  /*0810*/  LD.E R29, desc[UR4][R12.64+-0x10] ;  /* 0xfffff0040c1d7980 */ /* 0x010f22000c101900 */
[----:B------:R-:W-:Y:S01]  /*0820*/  R2UR UR6, R6 ;  /* 0x00000000060672ca */ /* 0x000fe200000e0000 */
[----:B---3--:R-:W-:Y:S01]  /*0830*/  IMAD.WIDE R20, R27, 0x4, R10 ;  /* 0x000000041b147825 */ /* 0x008fe200078e020a */
[----:B------:R-:W-:-:S04]  /*0840*/  R2UR UR7, R7 ;  /* 0x00000000070772ca */ /* 0x000fc800000e0000 */
[----:B----4-:R1:W-:Y:S09]  /*0850*/  STG.E desc[UR4][R20.64], R29 ;  /* 0x0000001d14007986 */ /* 0x0103f2000c101904 */
[----:B------:R-:W3:Y:S01]  /*0860*/  LD.E R28, desc[UR6][R14.64+-0x10] ;  /* 0xfffff0060e1c7980 */ /* 0x000ee2000c101900 */
[----:B0-----:R-:W-:-:S05]  /*0870*/  IMAD.WIDE R22, R27, 0x4, R8 ;  /* 0x000000041b167825 */ /* 0x001fca00078e0208 */
[----:B---3--:R-:W-:Y:S04]  /*0880*/  STG.E desc[UR4][R22.64], R28 ;  /* 0x0000001c16007986 */ /* 0x008fe8000c101904 */
[----:B-1----:R-:W3:Y:S01]  /*0890*/  LD.E R29, desc[UR6][R12.64+-0xc] ;  /* 0xfffff4060c1d7980 */ /* 0x002ee2000c101900 */
[----:B--2---:R-:W-:-:S05]  /*08a0*/  IMAD.WIDE R24, R4, 0x4, R20 ;  /* 0x0000000404187825 */ /* 0x004fca00078e0214 */
[----:B---3--:R0:W-:Y:S04]  /*08b0*/  STG.E desc[UR4][R24.64], R29 ;  /* 0x0000001d18007986 */ /* 0x0081e8000c101904 */
[----:B0-----:R-:W2:Y:S01]  /*08c0*/  LD.E R29, desc[UR6][R14.64+-0xc] ;  /* 0xfffff4060e1d7980 */ /* 0x001ea2000c101900 */
[----:B------:R-:W-:-:S05]  /*08d0*/  IMAD.WIDE R20, R4, 0x4, R22 ;  /* 0x0000000404147825 */ /* 0x000fca00078e0216 */
[----:B--2---:R0:W-:Y:S04]  /*08e0*/  STG.E desc[UR4][R20.64], R29 ;  /* 0x0000001d14007986 */ /* 0x0041e8000c101904 */
[----:B------:R-:W2:Y:S01]  /*08f0*/  LD.E R28, desc[UR6][R12.64+-0x8] ;  /* 0xfffff8060c1c7980 */ /* 0x000ea2000c101900 */
[----:B------:R-:W-:-:S05]  /*0900*/  IMAD.WIDE R22, R4, 0x4, R24 ;  /* 0x0000000404167825 */ /* 0x000fca00078e0218 */
[----:B--2---:R-:W-:Y:S04]  /*0910*/  STG.E desc[UR4][R22.64], R28 ;  /* 0x0000001c16007986 */ /* 0x004fe8000c101904 */
[----:B0-----:R-:W2:Y:S01]  /*0920*/  LD.E R29, desc[UR6][R14.64+-0x8] ;  /* 0xfffff8060e1d7980 */ /* 0x001ea2000c101900 */
[----:B------:R-:W-:-:S05]  /*0930*/  IMAD.WIDE R24, R4, 0x4, R20 ;  /* 0x0000000404187825 */ /* 0x000fca00078e0214 */
[----:B--2---:R0:W-:Y:S04]  /*0940*/  STG.E desc[UR4][R24.64], R29 ;  /* 0x0000001d18007986 */ /* 0x0041e8000c101904 */
        /* <DEDUP_REMOVED lines=25> */
[----:B------:R-:W-:-:S04]  /*0ae0*/  IMAD.WIDE R24, R4, 0x4, R20 ;  /* 0x0000000404187825 */ /* 0x000fc800078e0214 */
[----:B------:R-:W-:-:S05]  /*0af0*/  VIADD R26, R26, 0x8 ;  /* 0x000000081a1a7836 */ /* 0x000fca0000000000 */
[----:B------:R-:W-:Y:S01]  /*0b00*/  ISETP.NE.AND P1, PT, R26, RZ, PT ;  /* 0x000000ff1a00720c */ /* 0x000fe20003f25270 */
[----:B--2---:R0:W-:Y:S04]  /*0b10*/  STG.E desc[UR4][R24.64], R29 ;  /* 0x0000001d18007986 */ /* 0x0041e8000c101904 */
[----:B0-----:R0:W2:Y:S01]  /*0b20*/  LD.E R25, desc[UR6][R14.64+0xc] ;  /* 0x00000c060e197980 */ /* 0x0010a2000c101900 */
[----:B------:R-:W-:Y:S01]  /*0b30*/  IMAD.WIDE R20, R4, 0x4, R22 ;  /* 0x0000000404147825 */ /* 0x000fe200078e0216 */
[----:B------:R-:W-:Y:S02]  /*0b40*/  IADD3 R12, P2, PT, R12, 0x20, RZ ;  /* 0x000000200c0c7810 */ /* 0x000fe40007f5e0ff */
[----:B------:R-:W-:Y:S02]  /*0b50*/  LEA R27, R4, R27, 0x3 ;  /* 0x0000001b041b7211 */ /* 0x000fe400078e18ff */
[----:B------:R-:W-:-:S02]  /*0b60*/  IADD3.X R13, PT, PT, RZ, R13, RZ, P2, !PT ;  /* 0x0000000dff0d7210 */ /* 0x000fc400017fe4ff */
[----:B0-----:R-:W-:-:S05]  /*0b70*/  IADD3 R14, P3, PT, R14, 0x20, RZ ;  /* 0x000000200e0e7810 */ /* 0x001fca0007f7e0ff */
[----:B------:R-:W-:Y:S01]  /*0b80*/  IMAD.X R15, RZ, RZ, R15, P3 ;  /* 0x000000ffff0f7224 */ /* 0x000fe200018e060f */
[----:B--2---:R4:W-:Y:S01]  /*0b90*/  STG.E desc[UR4][R20.64], R25 ;  /* 0x0000001914007986 */ /* 0x0049e2000c101904 */
[----:B------:R-:W-:Y:S06]  /*0ba0*/  @P1 BRA `(.L_x_13) ;  /* 0xfffffffc00101947 */ /* 0x000fec000383ffff */
[----:B------:R-:W-:Y:S05]  /*0bb0*/  BSYNC.RECONVERGENT B0 ;  /* 0x0000000000007941 */ /* 0x000fea0003800200 */
.L_x_12:
[----:B------:R-:W-:Y:S05]  /*0bc0*/  @!P0 BRA `(.L_x_11) ;  /* 0x0000000400488947 */ /* 0x000fea0003800000 */
[----:B------:R-:W-:Y:S02]  /*0bd0*/  ISETP.GE.U32.AND P0, PT, R3, 0x4, PT ;  /* 0x000000040300780c */ /* 0x000fe40003f06070 */
[----:B------:R-:W-:-:S04]  /*0be0*/  LOP3.LUT R4, R0, 0x3, RZ, 0xc0, !PT ;  /* 0x0000000300047812 */ /* 0x000fc800078ec0ff */
[----:B------:R-:W-:-:S07]  /*0bf0*/  ISETP.NE.AND P1, PT, R4, RZ, PT ;  /* 0x000000ff0400720c */ /* 0x000fce0003f25270 */
[----:B------:R-:W-:Y:S06]  /*0c00*/  @!P0 BRA `(.L_x_14) ;  /* 0x00000000008c8947 */ /* 0x000fec0003800000 */
[C---:B-1----:R-:W-:Y:S01]  /*0c10*/  R2UR UR4, R6.reuse ;  /* 0x00000000060472ca */ /* 0x042fe200000e0000 */
[----:B0-----:R-:W-:Y:S01]  /*0c20*/  IMAD.WIDE.U32 R10, R5, 0x4, R16 ;  /* 0x00000004050a7825 */ /* 0x001fe200078e0010 */
[----:B------:R-:W-:Y:S01]  /*0c30*/  R2UR UR5, R7 ;  /* 0x00000000070572ca */ /* 0x000fe200000e0000 */
[----:B------:R-:W4:Y:S08]  /*0c40*/  LDC R3, c[0x0][0x384] ;  /* 0x0000e100ff037b82 */ /* 0x000f300000000800 */
[----:B------:R-:W0:Y:S04]  /*0c50*/  LDC.64 R12, c[0x0][0x398] ;  /* 0x0000e600ff0c7b82 */ /* 0x000e280000000a00 */
[----:B------:R-:W2:Y:S01]  /*0c60*/  LD.E R23, desc[UR4][R10.64] ;  /* 0x000000040a177980 */ /* 0x000ea2000c101900 */
[----:B------:R-:W-:Y:S01]  /*0c70*/  R2UR UR6, R6 ;  /* 0x00000000060672ca */ /* 0x000fe200000e0000 */
[----:B------:R-:W-:Y:S01]  /*0c80*/  IMAD.WIDE.U32 R8, R5, 0x4, R18 ;  /* 0x0000000405087825 */ /* 0x000fe200078e0012 */
[----:B------:R-:W-:Y:S01]  /*0c90*/  R2UR UR7, R7 ;  /* 0x00000000070772ca */ /* 0x000fe200000e0000 */
[----:B------:R-:W1:Y:S02]  /*0ca0*/  LDC.64 R14, c[0x0][0x390] ;  /* 0x0000e400ff0e7b82 */ /* 0x000e640000000a00 */
[----:B----4-:R-:W-:-:S04]  /*0cb0*/  IMAD R21, R5, R3, R2 ;  /* 0x0000000305157224 */ /* 0x010fc800078e0202 */
[----:B0-----:R-:W-:-:S05]  /*0cc0*/  IMAD.WIDE R12, R21, 0x4, R12 ;  /* 0x00000004150c7825 */ /* 0x001fca00078e020c */
[----:B--2---:R0:W-:Y:S04]  /*0cd0*/  STG.E desc[UR4][R12.64], R23 ;  /* 0x000000170c007986 */ /* 0x0041e8000c101904 */
[----:B------:R-:W2:Y:S01]  /*0ce0*/  LD.E R25, desc[UR6][R8.64] ;  /* 0x0000000608197980 */ /* 0x000ea2000c101900 */
[----:B-1----:R-:W-:-:S05]  /*0cf0*/  IMAD.WIDE R14, R21, 0x4, R14 ;  /* 0x00000004150e7825 */ /* 0x002fca00078e020e */
[----:B--2---:R1:W-:Y:S04]  /*0d00*/  STG.E desc[UR4][R14.64], R25 ;  /* 0x000000190e007986 */ /* 0x0043e8000c101904 */
[----:B------:R-:W2:Y:S01]  /*0d10*/  LD.E R27, desc[UR6][R10.64+0x4] ;  /* 0x000004060a1b7980 */ /* 0x000ea2000c101900 */
[----:B------:R-:W-:-:S05]  /*0d20*/  IMAD.WIDE R20, R3, 0x4, R12 ;  /* 0x0000000403147825 */ /* 0x000fca00078e020c */
[----:B--2---:R2:W-:Y:S04]  /*0d30*/  STG.E desc[UR4][R20.64], R27 ;  /* 0x0000001b14007986 */ /* 0x0045e8000c101904 */
[----:B0-----:R-:W3:Y:S01]  /*0d40*/  LD.E R23, desc[UR6][R8.64+0x4] ;  /* 0x0000040608177980 */ /* 0x001ee2000c101900 */
[----:B------:R-:W-:-:S05]  /*0d50*/  IMAD.WIDE R12, R3, 0x4, R14 ;  /* 0x00000004030c7825 */ /* 0x000fca00078e020e */
[----:B---3--:R0:W-:Y:S04]  /*0d60*/  STG.E desc[UR4][R12.64], R23 ;  /* 0x000000170c007986 */ /* 0x0081e8000c101904 */
[----:B-1----:R-:W3:Y:S01]  /*0d70*/  LD.E R25, desc[UR6][R10.64+0x8] ;  /* 0x000008060a197980 */ /* 0x002ee2000c101900 */
[----:B------:R-:W-:-:S05]  /*0d80*/  IMAD.WIDE R14, R3, 0x4, R20 ;  /* 0x00000004030e7825 */ /* 0x000fca00078e0214 */
[----:B---3--:R1:W-:Y:S04]  /*0d90*/  STG.E desc[UR4][R14.64], R25 ;  /* 0x000000190e007986 */ /* 0x0083e8000c101904 */
[----:B--2---:R-:W2:Y:S01]  /*0da0*/  LD.E R27, desc[UR6][R8.64+0x8] ;  /* 0x00000806081b7980 */ /* 0x004ea2000c101900 */
[----:B------:R-:W-:-:S05]  /*0db0*/  IMAD.WIDE R20, R3, 0x4, R12 ;  /* 0x0000000403147825 */ /* 0x000fca00078e020c */
[----:B--2---:R2:W-:Y:S04]  /*0dc0*/  STG.E desc[UR4][R20.64], R27 ;  /* 0x0000001b14007986 */ /* 0x0045e8000c101904 */
[----:B0-----:R-:W3:Y:S01]  /*0dd0*/  LD.E R23, desc[UR6][R10.64+0xc] ;  /* 0x00000c060a177980 */ /* 0x001ee2000c101900 */
[----:B------:R-:W-:-:S05]  /*0de0*/  IMAD.WIDE R12, R3, 0x4, R14 ;  /* 0x00000004030c7825 */ /* 0x000fca00078e020e */
[----:B---3--:R2:W-:Y:S04]  /*0df0*/  STG.E desc[UR4][R12.64], R23 ;  /* 0x000000170c007986 */ /* 0x0085e8000c101904 */
[----:B-1----:R-:W3:Y:S01]  /*0e00*/  LD.E R25, desc[UR6][R8.64+0xc] ;  /* 0x00000c0608197980 */ /* 0x002ee2000c101900 */
[----:B------:R-:W-:-:S04]  /*0e10*/  IMAD.WIDE R14, R3, 0x4, R20 ;  /* 0x00000004030e7825 */ /* 0x000fc800078e0214 */
[----:B------:R-:W-:Y:S01]  /*0e20*/  VIADD R5, R5, 0x4 ;  /* 0x0000000405057836 */ /* 0x000fe20000000000 */
[----:B---3--:R2:W-:Y:S06]  /*0e30*/  STG.E desc[UR4][R14.64], R25 ;  /* 0x000000190e007986 */ /* 0x0085ec000c101904 */
.L_x_14:
[----:B------:R-:W-:Y:S05]  /*0e40*/  @!P1 BRA `(.L_x_11) ;  /* 0x0000000000a89947 */ /* 0x000fea0003800000 */
[----:B------:R-:W-:Y:S01]  /*0e50*/  ISETP.NE.AND P0, PT, R4, 0x1, PT ;  /* 0x000000010400780c */ /* 0x000fe20003f05270 */
[----:B0-2---:R-:W0:Y:S08]  /*0e60*/  LDC.64 R12, c[0x0][0x398] ;  /* 0x0000e600ff0c7b82 */ /* 0x005e300000000a00 */
[----:B------:R-:W2:Y:S04]  /*0e70*/  LDC.64 R14, c[0x0][0x390] ;  /* 0x0000e400ff0e7b82 */ /* 0x000ea80000000a00 */
[----:B-1----:R-:W-:Y:S01]  /*0e80*/  @P0 R2UR UR4, R6 ;  /* 0x00000000060402ca */ /* 0x002fe200000e0000 */
[----:B------:R-:W-:Y:S01]  /*0e90*/  @P0 IMAD.WIDE.U32 R10, R5, 0x4, R16 ;  /* 0x00000004050a0825 */ /* 0x000fe200078e0010 */
[----:B------:R-:W-:-:S02]  /*0ea0*/  @P0 R2UR UR5, R7 ;  /* 0x00000000070502ca */ /* 0x000fc400000e0000 */
[----:B------:R-:W4:Y:S11]  /*0eb0*/  @P0 LDC R3, c[0x0][0x384] ;  /* 0x0000e100ff030b82 */ /* 0x000f360000000800 */
[----:B------:R-:W3:Y:S01]  /*0ec0*/  @P0 LD.E R23, desc[UR4][R10.64] ;  /* 0x000000040a170980 */ /* 0x000ee2000c101900 */
[----:B------:R-:W-:Y:S01]  /*0ed0*/  @P0 R2UR UR6, R6 ;  /* 0x00000000060602ca */ /* 0x000fe200000e0000 */
[----:B------:R-:W-:Y:S01]  /*0ee0*/  @P0 IMAD.WIDE.U32 R8, R5, 0x4, R18 ;  /* 0x0000000405080825 */ /* 0x000fe200078e0012 */
[----:B------:R-:W-:-:S03]  /*0ef0*/  @P0 R2UR UR7, R7 ;  /* 0x00000000070702ca */ /* 0x000fc600000e0000 */
[----:B----4-:R-:W-:-:S04]  /*0f00*/  @P0 IMAD R21, R5, R3, R2 ;  /* 0x0000000305150224 */ /* 0x010fc800078e0202 */
[----:B0-----:R-:W-:-:S05]  /*0f10*/  @P0 IMAD.WIDE R12, R21, 0x4, R12 ;  /* 0x00000004150c0825 */ /* 0x001fca00078e020c */
[----:B---3--:R0:W-:Y:S04]  /*0f20*/  @P0 STG.E desc[UR4][R12.64], R23 ;  /* 0x000000170c000986 */ /* 0x0081e8000c101904 */
[----:B------:R-:W3:Y:S01]  /*0f30*/  @P0 LD.E R25, desc[UR6][R8.64] ;  /* 0x0000000608190980 */ /* 0x000ee2000c101900 */
[----:B--2---:R-:W-:-:S05]  /*0f40*/  @P0 IMAD.WIDE R14, R21, 0x4, R14 ;  /* 0x00000004150e0825 */ /* 0x004fca00078e020e */
[----:B---3--:R1:W-:Y:S04]  /*0f50*/  @P0 STG.E desc[UR4][R14.64], R25 ;  /* 0x000000190e000986 */ /* 0x0083e8000c101904 */
[----:B------:R-:W2:Y:S01]  /*0f60*/  @P0 LD.E R27, desc[UR6][R10.64+0x4] ;  /* 0x000004060a1b0980 */ /* 0x000ea2000c101900 */
[----:B------:R-:W-:Y:S01]  /*0f70*/  @P0 IMAD.WIDE R20, R3, 0x4, R12 ;  /* 0x0000000403140825 */ /* 0x000fe200078e020c */
[----:B------:R-:W-:-:S04]  /*0f80*/  LOP3.LUT R0, R0, 0x1, RZ, 0xc0, !PT ;  /* 0x0000000100007812 */ /* 0x000fc800078ec0ff */
[----:B------:R-:W-:Y:S02]  /*0f90*/  ISETP.NE.U32.AND P1, PT, R0, 0x1, PT ;  /* 0x000000010000780c */ /* 0x000fe40003f25070 */
[----:B------:R-:W-:Y:S01]  /*0fa0*/  @P0 IADD3 R5, PT, PT, R5, 0x2, RZ ;  /* 0x0000000205050810 */ /* 0x000fe20007ffe0ff */
[----:B--2---:R2:W-:Y:S04]  /*0fb0*/  @P0 STG.E desc[UR4][R20.64], R27 ;  /* 0x0000001b14000986 */ /* 0x0045e8000c101904 */
[----:B0-----:R0:W3:Y:S06]  /*0fc0*/  @P0 LD.E R13, desc[UR6][R8.64+0x4] ;  /* 0x00000406080d0980 */ /* 0x0010ec000c101900 */
[----:B------:R-:W-:Y:S01]  /*0fd0*/  @!P1 R2UR UR6, R6 ;  /* 0x00000000060692ca */ /* 0x000fe200000e0000 */
[----:B-1----:R-:W-:Y:S01]  /*0fe0*/  @P0 IMAD.WIDE R14, R3, 0x4, R14 ;  /* 0x00000004030e0825 */ /* 0x002fe200078e020e */
[----:B------:R-:W-:-:S03]  /*0ff0*/  @!P1 R2UR UR7, R7 ;  /* 0x00000000070792ca */ /* 0x000fc600000e0000 */
[C---:B------:R-:W-:Y:S01]  /*1000*/  @!P1 IMAD.WIDE.U32 R10, R5.reuse, 0x4, R16 ;  /* 0x00000004050a9825 */ /* 0x040fe200078e0010 */
[----:B--2---:R-:W1:Y:S08]  /*1010*/  @!P1 LDC R21, c[0x0][0x384] ;  /* 0x0000e100ff159b82 */ /* 0x004e700000000800 */
[----:B0-----:R-:W0:Y:S01]  /*1020*/  LDC.64 R8, c[0x0][0x398] ;  /* 0x0000e600ff087b82 */ /* 0x001e220000000a00 */
[----:B---3--:R3:W-:Y:S04]  /*1030*/  @P0 STG.E desc[UR4][R14.64], R13 ;  /* 0x0000000d0e000986 */ /* 0x0087e8000c101904 */
[----:B------:R-:W2:Y:S01]  /*1040*/  @!P1 LD.E R11, desc[UR6][R10.64] ;  /* 0x000000060a0b9980 */ /* 0x000ea2000c101900 */
[----:B------:R-:W-:Y:S01]  /*1050*/  @!P1 R2UR UR4, R6 ;  /* 0x00000000060492ca */ /* 0x000fe200000e0000 */
[----:B-1----:R-:W-:Y:S01]  /*1060*/  @!P1 IMAD R21, R5, R21, R2 ;  /* 0x0000001505159224 */ /* 0x002fe200078e0202 */
[----:B------:R-:W-:Y:S01]  /*1070*/  @!P1 R2UR UR5, R7 ;  /* 0x00000000070592ca */ /* 0x000fe200000e0000 */
[----:B------:R-:W-:-:S04]  /*1080*/  @!P1 IMAD.WIDE.U32 R4, R5, 0x4, R18 ;  /* 0x0000000405049825 */ /* 0x000fc800078e0012 */
[C---:B0-----:R-:W-:Y:S02]  /*1090*/  @!P1 IMAD.WIDE R2, R21.reuse, 0x4, R8 ;  /* 0x0000000415029825 */ /* 0x041fe400078e0208 */
[----:B------:R-:W0:Y:S06]  /*10a0*/  LDC.64 R8, c[0x0][0x390] ;  /* 0x0000e400ff087b82 */ /* 0x000e2c0000000a00 */
[----:B--2---:R3:W-:Y:S04]  /*10b0*/  @!P1 STG.E desc[UR4][R2.64], R11 ;  /* 0x0000000b02009986 */ /* 0x0047e8000c101904 */
[----:B------:R-:W2:Y:S01]  /*10c0*/  @!P1 LD.E R5, desc[UR6][R4.64] ;  /* 0x0000000604059980 */ /* 0x000ea2000c101900 */
[----:B0-----:R-:W-:-:S05]  /*10d0*/  @!P1 IMAD.WIDE R6, R21, 0x4, R8 ;  /* 0x0000000415069825 */ /* 0x001fca00078e0208 */
[----:B--2---:R3:W-:Y:S02]  /*10e0*/  @!P1 STG.E desc[UR4][R6.64], R5 ;  /* 0x0000000506009986 */ /* 0x0047e4000c101904 */
.L_x_11:
[----:B---3--:R-:W-:Y:S01]  /*10f0*/  MOV R2, 0x8 ;  /* 0x0000000800027802 */ /* 0x008fe20000000f00 */
[----:B------:R-:W-:Y:S01]  /*1100*/  IMAD.MOV.U32 R4, RZ, RZ, R18 ;  /* 0x000000ffff047224 */ /* 0x000fe200078e0012 */
[----:B------:R-:W-:Y:S02]  /*1110*/  MOV R5, R19 ;  /* 0x0000001300057202 */ /* 0x000fe40000000f00 */
[----:B-1----:R1:W3:Y:S05]  /*1120*/  LDC.64 R6, c[0x4][R2] ;  /* 0x0100000002067b82 */ /* 0x0022ea0000000a00 */
[----:B--2-4-:R-:W-:-:S07]  /*1130*/  LEPC R20, `(.L_x_15) ;  /* 0x000000001014794e */ /* 0x014fce0000000000 */
[----:B01-3--:R-:W-:Y:S05]  /*1140*/  CALL.ABS.NOINC R6 ;  /* 0x0000000006007343 */ /* 0x00bfea0003c00000 */
.L_x_15:
[----:B------:R-:W0:Y:S01]  /*1150*/  LDC.64 R2, c[0x4][R2] ;  /* 0x0100000002027b82 */ /* 0x000e220000000a00 */
[----:B------:R-:W-:Y:S01]  /*1160*/  IMAD.MOV.U32 R4, RZ, RZ, R16 ;  /* 0x000000ffff047224 */ /* 0x000fe200078e0010 */
[----:B------:R-:W-:-:S07]  /*1170*/  MOV R5, R17 ;  /* 0x0000001100057202 */ /* 0x000fce0000000f00 */
[----:B------:R-:W-:-:S07]  /*1180*/  LEPC R20, `(.L_x_16) ;  /* 0x000000001014794e */ /* 0x000fce0000000000 */
[----:B0-----:R-:W-:Y:S05]  /*1190*/  CALL.ABS.NOINC R2 ;  /* 0x0000000002007343 */ /* 0x001fea0003c00000 */
.L_x_16:
[----:B------:R-:W-:Y:S05]  /*11a0*/  EXIT ;  /* 0x000000000000794d */ /* 0x000fea0003800000 */
.L_x_17:
[----:B------:R-:W-:-:S00]  /*11b0*/  BRA `(.L_x_17) ;  /* 0xfffffffc00fc7947 */ /* 0x000fc0000383ffff */
[----:B------:R-:W-:-:S00]  /*11c0*/  NOP ;  /* 0x0000000000007918 */ /* 0x000fc00000000000 */
        /* <DEDUP_REMOVED lines=11> */
.L_x_49:


//--------------------- .text._Z19cosine_distance_gpuiiPfPiPKfS2_S2_ --------------------------
	.section	.text._Z19cosine_distance_gpuiiPfPiPKfS2_S2_,"ax",@progbits
	.align	128
        .global         _Z19cosine_distance_gpuiiPfPiPKfS2_S2_
        .type           _Z19cosine_distance_gpuiiPfPiPKfS2_S2_,@function
        .size           _Z19cosine_distance_gpuiiPfPiPKfS2_S2_,(.L_x_48 - _Z19cosine_distance_gpuiiPfPiPKfS2_S2_)
        .other          _Z19cosine_distance_gpuiiPfPiPKfS2_S2_,@"STO_CUDA_ENTRY STV_DEFAULT"
_Z19cosine_distance_gpuiiPfPiPKfS2_S2_:
.text._Z19cosine_distance_gpuiiPfPiPKfS2_S2_:
[----:B------:R-:W-:Y:S08]  /*0000*/  LDC R1, c[0x0][0x37c] ;  /* 0x0000df00ff017b82 */ /* 0x000ff00000000800 */
[----:B------:R-:W0:Y:S01]  /*0010*/  LDC R9, c[0x0][0x380] ;  /* 0x0000e000ff097b82 */ /* 0x000e220000000800 */
[----:B------:R-:W1:Y:S07]  /*0020*/  S2R R5, SR_TID.X ;  /* 0x0000000000057919 */ /* 0x000e6e0000002100 */
[----:B------:R-:W1:Y:S08]  /*0030*/  S2UR UR4, SR_CTAID.X ;  /* 0x00000000000479c3 */ /* 0x000e700000002500 */
[----:B------:R-:W1:Y:S01]  /*0040*/  LDC R0, c[0x0][0x360] ;  /* 0x0000d800ff007b82 */ /* 0x000e620000000800 */
[----:B0-----:R-:W-:-:S04]  /*0050*/  IABS R7, R9 ;  /* 0x0000000900077213 */ /* 0x001fc80000000000 */
[----:B------:R-:W0:Y:S01]  /*0060*/  I2F.RP R4, R7 ;  /* 0x0000000700047306 */ /* 0x000e220000209400 */
[----:B-1----:R-:W-:Y:S01]  /*0070*/  IMAD R0, R0, UR4, R5 ;  /* 0x0000000400007c24 */ /* 0x002fe2000f8e0205 */
[----:B------:R-:W1:Y:S06]  /*0080*/  LDCU UR4, c[0x0][0x384] ;  /* 0x00007080ff0477ac */ /* 0x000e6c0008000800 */
[----:B0-----:R-:W0:Y:S02]  /*0090*/  MUFU.RCP R4, R4 ;  /* 0x0000000400047308 */ /* 0x001e240000001000 */
[----:B0-----:R-:W-:Y:S01]  /*00a0*/  VIADD R2, R4, 0xffffffe ;  /* 0x0ffffffe04027836 */ /* 0x001fe20000000000 */
[----:B------:R-:W-:-:S05]  /*00b0*/  IABS R4, R0 ;  /* 0x0000000000047213 */ /* 0x000fca0000000000 */
[----:B------:R0:W2:Y:S02]  /*00c0*/  F2I.FTZ.U32.TRUNC.NTZ R3, R2 ;  /* 0x0000000200037305 */ /* 0x0000a4000021f000 */
[----:B0-----:R-:W-:Y:S02]  /*00d0*/  IMAD.MOV.U32 R2, RZ, RZ, RZ ;  /* 0x000000ffff027224 */ /* 0x001fe400078e00ff */
[----:B--2---:R-:W-:-:S04]  /*00e0*/  IMAD.MOV R6, RZ, RZ, -R3 ;  /* 0x000000ffff067224 */ /* 0x004fc800078e0a03 */
[----:B------:R-:W-:-:S04]  /*00f0*/  IMAD R5, R6, R7, RZ ;  /* 0x0000000706057224 */ /* 0x000fc800078e02ff */
[----:B------:R-:W-:-:S06]  /*0100*/  IMAD.HI.U32 R3, R3, R5, R2 ;  /* 0x0000000503037227 */ /* 0x000fcc00078e0002 */
[----:B------:R-:W-:-:S05]  /*0110*/  IMAD.HI.U32 R3, R3, R4, RZ ;  /* 0x0000000403037227 */ /* 0x000fca00078e00ff */
[----:B------:R-:W-:-:S05]  /*0120*/  IADD3 R5, PT, PT, -R3, RZ, RZ ;  /* 0x000000ff03057210 */ /* 0x000fca0007ffe1ff */
[----:B------:R-:W-:-:S05]  /*0130*/  IMAD R2, R7, R5, R4 ;  /* 0x0000000507027224 */ /* 0x000fca00078e0204 */
[----:B------:R-:W-:-:S13]  /*0140*/  ISETP.GT.U32.AND P2, PT, R7, R2, PT ;  /* 0x000000020700720c */ /* 0x000fda0003f44070 */
[----:B------:R-:W-:Y:S02]  /*0150*/  @!P2 IMAD.IADD R2, R2, 0x1, -R7 ;  /* 0x000000010202a824 */ /* 0x000fe400078e0a07 */
[----:B------:R-:W-:Y:S01]  /*0160*/  @!P2 VIADD R3, R3, 0x1 ;  /* 0x000000010303a836 */ /* 0x000fe20000000000 */
[----:B------:R-:W-:Y:S02]  /*0170*/  ISETP.NE.AND P2, PT, R9, RZ, PT ;  /* 0x000000ff0900720c */ /* 0x000fe40003f45270 */
[----:B------:R-:W-:Y:S02]  /*0180*/  ISETP.GE.U32.AND P0, PT, R2, R7, PT ;  /* 0x000000070200720c */ /* 0x000fe40003f06070 */
[----:B------:R-:W-:-:S04]  /*0190*/  LOP3.LUT R2, R0, R9, RZ, 0x3c, !PT ;  /* 0x0000000900027212 */ /* 0x000fc800078e3cff */
[----:B------:R-:W-:-:S07]  /*01a0*/  ISETP.GE.AND P1, PT, R2, RZ, PT ;  /* 0x000000ff0200720c */ /* 0x000fce0003f26270 */
[----:B------:R-:W-:-:S05]  /*01b0*/  @P0 VIADD R3, R3, 0x1 ;  /* 0x0000000103030836 */ /* 0x000fca0000000000 */
[----:B------:R-:W-:-:S05]  /*01c0*/  MOV R2, R3 ;  /* 0x0000000300027202 */ /* 0x000fca0000000f00 */
[----:B------:R-:W-:Y:S01]  /*01d0*/  @!P1 IMAD.MOV R2, RZ, RZ, -R2 ;  /* 0x000000ffff029224 */ /* 0x000fe200078e0a02 */
[----:B------:R-:W-:-:S04]  /*01e0*/  @!P2 LOP3.LUT R2, RZ, R9, RZ, 0x33, !PT ;  /* 0x00000009ff02a212 */ /* 0x000fc800078e33ff */
[----:B-1----:R-:W-:Y:S01]  /*01f0*/  ISETP.GE.AND P0, PT, R2, UR4, PT ;  /* 0x0000000402007c0c */ /* 0x002fe2000bf06270 */
[----:B------:R-:W-:-:S03]  /*0200*/  IMAD.MOV R3, RZ, RZ, -R2 ;  /* 0x000000ffff037224 */ /* 0x000fc600078e0a02 */
[C---:B------:R-:W-:Y:S01]  /*0210*/  ISETP.LT.OR P0, PT, R9.reuse, RZ, P0 ;  /* 0x000000ff0900720c */ /* 0x040fe20000701670 */
[----:B------:R-:W-:-:S04]  /*0220*/  IMAD R3, R9, R3, R0 ;  /* 0x0000000309037224 */ /* 0x000fc800078e0200 */
[----:B------:R-:W-:-:S08]  /*0230*/  IMAD R2, R3, UR4, R2 ;  /* 0x0000000403027c24 */ /* 0x000fd0000f8e0202 */
[----:B------:R-:W-:Y:S05]  /*0240*/  @P0 EXIT ;  /* 0x000000000000094d */ /* 0x000fea0003800000 */
[----:B------:R-:W0:Y:S01]  /*0250*/  LDC.64 R4, c[0x0][0x3a8] ;  /* 0x0000ea00ff047b82 */ /* 0x000e220000000a00 */
[----:B------:R-:W1:Y:S01]  /*0260*/  LDCU.64 UR4, c[0x0][0x358] ;  /* 0x00006b00ff0477ac */ /* 0x000e620008000a00 */
[----:B0-----:R-:W-:-:S06]  /*0270*/  IMAD.WIDE R4, R2, 0x4, R4 ;  /* 0x0000000402047825 */ /* 0x001fcc00078e0204 */
[----:B-1----:R-:W2:Y:S01]  /*0280*/  LDG.E R5, desc[UR4][R4.64] ;  /* 0x0000000404057981 */ /* 0x002ea2000c1e1900 */
[----:B------:R-:W-:Y:S01]  /*0290*/  BSSY.RECONVERGENT B0, `(.L_x_18) ;  /* 0x000000e000007945 */ /* 0x000fe20003800200 */
[----:B--2---:R-:W-:Y:S01]  /*02a0*/  VIADD R0, R5, 0xf3000000 ;  /* 0xf300000005007836 */ /* 0x004fe20000000000 */
[----:B------:R0:W1:Y:S04]  /*02b0*/  MUFU.RSQ R6, R5 ;  /* 0x0000000500067308 */ /* 0x0000680000001400 */
[----:B------:R-:W-:-:S13]  /*02c0*/  ISETP.GT.U32.AND P0, PT, R0, 0x727fffff, PT ;  /* 0x727fffff0000780c */ /* 0x000fda0003f04070 */
[----:B01----:R-:W-:Y:S05]  /*02d0*/  @!P0 BRA `(.L_x_19) ;  /* 0x0000000000148947 */ /* 0x003fea0003800000 */
[----:B------:R-:W-:Y:S02]  /*02e0*/  MOV R0, R5 ;  /* 0x0000000500007202 */ /* 0x000fe40000000f00 */
[----:B------:R-:W-:-:S07]  /*02f0*/  MOV R10, 0x310 ;  /* 0x00000310000a7802 */ /* 0x000fce0000000f00 */
[----:B------:R-:W-:Y:S05]  /*0300*/  CALL.REL.NOINC `($__internal_0_$__cuda_sm20_sqrt_rn_f32_slowpath) ;  /* 0x0000000000c07944 */ /* 0x000fea0003c00000 */
[----:B------:R-:W-:Y:S01]  /*0310*/  IMAD.MOV.U32 R4, RZ, RZ, R5 ;  /* 0x000000ffff047224 */ /* 0x000fe200078e0005 */
[----:B------:R-:W-:Y:S06]  /*0320*/  BRA `(.L_x_20) ;  /* 0x0000000000107947 */ /* 0x000fec0003800000 */
.L_x_19:
[----:B------:R-:W-:Y:S01]  /*0330*/  FMUL.FTZ R4, R5, R6 ;  /* 0x0000000605047220 */ /* 0x000fe20000410000 */
[----:B------:R-:W-:-:S03]  /*0340*/  FMUL.FTZ R0, R6, 0.5 ;  /* 0x3f00000006007820 */ /* 0x000fc60000410000 */
[----:B------:R-:W-:-:S04]  /*0350*/  FFMA R5, -R4, R4, R5 ;  /* 0x0000000404057223 */ /* 0x000fc80000000105 */
[----:B------:R-:W-:-:S07]  /*0360*/  FFMA R4, R5, R0, R4 ;  /* 0x0000000005047223 */ /* 0x000fce0000000004 */
.L_x_20:
[----:B------:R-:W-:Y:S05]  /*0370*/  BSYNC.RECONVERGENT B0 ;  /* 0x0000000000007941 */ /* 0x000fea0003800200 */
.L_x_18:
[----:B------:R-:W0:Y:S02]  /*0380*/  LDC.64 R6, c[0x0][0x3a0] ;  /* 0x0000e800ff067b82 */ /* 0x000e240000000a00 */
[----:B0-----:R-:W-:-:S05]  /*0390*/  IMAD.WIDE R6, R2, 0x4, R6 ;  /* 0x0000000402067825 */ /* 0x001fca00078e0206 */
[----:B------:R-:W2:Y:S01]  /*03a0*/  LDG.E R8, desc[UR4][R6.64] ;  /* 0x0000000406087981 */ /* 0x000ea2000c1e1900 */
        /* <DEDUP_REMOVED lines=8> */
[----:B------:R-:W-:Y:S05]  /*0430*/  BRA `(.L_x_23) ;  /* 0x0000000000107947 */ /* 0x000fea0003800000 */
.L_x_22:
[----:B------:R-:W-:Y:S01]  /*0440*/  FMUL.FTZ R5, R8, R9 ;  /* 0x0000000908057220 */ /* 0x000fe20000410000 */
[----:B------:R-:W-:-:S03]  /*0450*/  FMUL.FTZ R6, R9, 0.5 ;  /* 0x3f00000009067820 */ /* 0x000fc60000410000 */
[----:B------:R-:W-:-:S04]  /*0460*/  FFMA R0, -R5, R5, R8 ;  /* 0x0000000505007223 */ /* 0x000fc80000000108 */
[----:B------:R-:W-:-:S07]  /*0470*/  FFMA R5, R0, R6, R5 ;  /* 0x0000000600057223 */ /* 0x000fce0000000005 */
.L_x_23:
[----:B------:R-:W-:Y:S05]  /*0480*/  BSYNC.RECONVERGENT B0 ;  /* 0x0000000000007941 */ /* 0x000fea0003800200 */
.L_x_21:
[----:B------:R-:W0:Y:S08]  /*0490*/  LDC.64 R6, c[0x0][0x390] ;  /* 0x0000e400ff067b82 */ /* 0x000e300000000a00 */
[----:B------:R-:W1:Y:S01]  /*04a0*/  LDC.64 R8, c[0x0][0x398] ;  /* 0x0000e600ff087b82 */ /* 0x000e620000000a00 */
[----:B0-----:R-:W-:-:S05]  /*04b0*/  IMAD.WIDE R6, R2, 0x4, R6 ;  /* 0x0000000402067825 */ /* 0x001fca00078e0206 */
[----:B------:R0:W-:Y:S01]  /*04c0*/  STG.E desc[UR4][R6.64], R3 ;  /* 0x0000000306007986 */ /* 0x0001e2000c101904 */
[----:B-1----:R-:W-:-:S05]  /*04d0*/  IMAD.WIDE R8, R2, 0x4, R8 ;  /* 0x0000000402087825 */ /* 0x002fca00078e0208 */
[----:B------:R-:W2:Y:S01]  /*04e0*/  LDG.E R0, desc[UR4][R8.64] ;  /* 0x0000000408007981 */ /* 0x000ea2000c1e1900 */
[----:B------:R-:W-:Y:S01]  /*04f0*/  FMUL R13, R5, R4 ;  /* 0x00000004050d7220 */ /* 0x000fe20000400000 */
[----:B------:R-:W-:Y:S03]  /*0500*/  BSSY.RECONVERGENT B0, `(.L_x_24) ;  /* 0x000000c000007945 */ /* 0x000fe60003800200 */
[----:B------:R-:W1:Y:S02]  /*0510*/  MUFU.RCP R4, R13 ;  /* 0x0000000d00047308 */ /* 0x000e640000001000 */
[----:B-1----:R-:W-:-:S04]  /*0520*/  FFMA R5, -R13, R4, 1 ;  /* 0x3f8000000d057423 */ /* 0x002fc80000000104 */
[----:B------:R-:W-:Y:S02]  /*0530*/  FFMA R5, R4, R5, R4 ;  /* 0x0000000504057223 */ /* 0x000fe40000000004 */
[----:B--2---:R-:W1:Y:S02]  /*0540*/  FCHK P0, R0, R13 ;  /* 0x0000000d00007302 */ /* 0x004e640000000000 */
[----:B------:R-:W-:-:S04]  /*0550*/  FFMA R4, R0, R5, RZ ;  /* 0x0000000500047223 */ /* 0x000fc800000000ff */
[----:B------:R-:W-:-:S04]  /*0560*/  FFMA R10, -R13, R4, R0 ;  /* 0x000000040d0a7223 */ /* 0x000fc80000000100 */
[----:B------:R-:W-:Y:S01]  /*0570*/  FFMA R11, R5, R10, R4 ;  /* 0x0000000a050b7223 */ /* 0x000fe20000000004 */
[----:B01----:R-:W-:Y:S06]  /*0580*/  @!P0 BRA `(.L_x_25) ;  /* 0x00000000000c8947 */ /* 0x003fec0003800000 */
[----:B------:R-:W-:-:S07]  /*0590*/  MOV R4, 0x5b0 ;  /* 0x000005b000047802 */ /* 0x000fce0000000f00 */
[----:B------:R-:W-:Y:S05]  /*05a0*/  CALL.REL.NOINC `($__internal_1_$__cuda_sm3x_div_rn_noftz_f32_slowpath) ;  /* 0x0000000000707944 */ /* 0x000fea0003c00000 */
[----:B------:R-:W-:-:S07]  /*05b0*/  IMAD.MOV.U32 R11, RZ, RZ, R0 ;  /* 0x000000ffff0b7224 */ /* 0x000fce00078e0000 */
.L_x_25:
[----:B------:R-:W-:Y:S05]  /*05c0*/  BSYNC.RECONVERGENT B0 ;  /* 0x0000000000007941 */ /* 0x000fea0003800200 */
.L_x_24:
[----:B------:R-:W0:Y:S02]  /*05d0*/  LDC.64 R4, c[0x0][0x388] ;  /* 0x0000e200ff047b82 */ /* 0x000e240000000a00 */
[----:B0-----:R-:W-:-:S05]  /*05e0*/  IMAD.WIDE R2, R2, 0x4, R4 ;  /* 0x0000000402027825 */ /* 0x001fca00078e0204 */
[----:B------:R-:W-:Y:S01]  /*05f0*/  STG.E desc[UR4][R2.64], R11 ;  /* 0x0000000b02007986 */ /* 0x000fe2000c101904 */
[----:B------:R-:W-:Y:S05]  /*0600*/  EXIT ;  /* 0x000000000000794d */ /* 0x000fea0003800000 */
        .weak           $__internal_0_$__cuda_sm20_sqrt_rn_f32_slowpath
        .type           $__internal_0_$__cuda_sm20_sqrt_rn_f32_slowpath,@function
        .size           $__internal_0_$__cuda_sm20_sqrt_rn_f32_slowpath,($__internal_1_$__cuda_sm3x_div_rn_noftz_f32_slowpath - $__internal_0_$__cuda_sm20_sqrt_rn_f32_slowpath)
$__internal_0_$__cuda_sm20_sqrt_rn_f32_slowpath:
[----:B------:R-:W-:-:S13]  /*0610*/  LOP3.LUT P0, RZ, R0, 0x7fffffff, RZ, 0xc0, !PT ;  /* 0x7fffffff00ff7812 */ /* 0x000fda000780c0ff */
[----:B------:R-:W-:Y:S01]  /*0620*/  @!P0 IMAD.MOV.U32 R5, RZ, RZ, R0 ;  /* 0x000000ffff058224 */ /* 0x000fe200078e0000 */
[----:B------:R-:W-:Y:S06]  /*0630*/  @!P0 BRA `(.L_x_26) ;  /* 0x0000000000408947 */ /* 0x000fec0003800000 */
[----:B------:R-:W-:-:S13]  /*0640*/  FSETP.GEU.FTZ.AND P0, PT, R0, RZ, PT ;  /* 0x000000ff0000720b */ /* 0x000fda0003f1e000 */
[----:B------:R-:W-:Y:S01]  /*0650*/  @!P0 MOV R5, 0x7fffffff ;  /* 0x7fffffff00058802 */ /* 0x000fe20000000f00 */
[----:B------:R-:W-:Y:S06]  /*0660*/  @!P0 BRA `(.L_x_26) ;  /* 0x0000000000348947 */ /* 0x000fec0003800000 */
[----:B------:R-:W-:-:S13]  /*0670*/  FSETP.GTU.FTZ.AND P0, PT, |R0|, +INF , PT ;  /* 0x7f8000000000780b */ /* 0x000fda0003f1c200 */
[----:B------:R-:W-:Y:S01]  /*0680*/  @P0 FADD.FTZ R5, R0, 1 ;  /* 0x3f80000000050421 */ /* 0x000fe20000010000 */
[----:B------:R-:W-:Y:S06]  /*0690*/  @P0 BRA `(.L_x_26) ;  /* 0x0000000000280947 */ /* 0x000fec0003800000 */
[----:B------:R-:W-:-:S13]  /*06a0*/  FSETP.NEU.FTZ.AND P0, PT, |R0|, +INF , PT ;  /* 0x7f8000000000780b */ /* 0x000fda0003f1d200 */
[----:B------:R-:W-:-:S04]  /*06b0*/  @P0 FFMA R6, R0, 1.84467440737095516160e+19, RZ ;  /* 0x5f80000000060823 */ /* 0x000fc800000000ff */
[----:B------:R-:W0:Y:S02]  /*06c0*/  @P0 MUFU.RSQ R5, R6 ;  /* 0x0000000600050308 */ /* 0x000e240000001400 */
[----:B0-----:R-:W-:Y:S01]  /*06d0*/  @P0 FMUL.FTZ R7, R6, R5 ;  /* 0x0000000506070220 */ /* 0x001fe20000410000 */
[----:B------:R-:W-:Y:S01]  /*06e0*/  @P0 FMUL.FTZ R9, R5, 0.5 ;  /* 0x3f00000005090820 */ /* 0x000fe20000410000 */
[----:B------:R-:W-:Y:S02]  /*06f0*/  @!P0 IMAD.MOV.U32 R5, RZ, RZ, R0 ;  /* 0x000000ffff058224 */ /* 0x000fe400078e0000 */
[----:B------:R-:W-:-:S04]  /*0700*/  @P0 FADD.FTZ R8, -R7, -RZ ;  /* 0x800000ff07080221 */ /* 0x000fc80000010100 */
[----:B------:R-:W-:-:S04]  /*0710*/  @P0 FFMA R8, R7, R8, R6 ;  /* 0x0000000807080223 */ /* 0x000fc80000000006 */
[----:B------:R-:W-:-:S04]  /*0720*/  @P0 FFMA R8, R8, R9, R7 ;  /* 0x0000000908080223 */ /* 0x000fc80000000007 */
[----:B------:R-:W-:-:S07]  /*0730*/  @P0 FMUL.FTZ R5, R8, 2.3283064365386962891e-10 ;  /* 0x2f80000008050820 */ /* 0x000fce0000410000 */
.L_x_26:
[----:B------:R-:W-:Y:S02]  /*0740*/  HFMA2 R7, -RZ, RZ, 0, 0 ;  /* 0x00000000ff077431 */ /* 0x000fe400000001ff */
[----:B------:R-:W-:-:S04]  /*0750*/  IMAD.MOV.U32 R6, RZ, RZ, R10 ;  /* 0x000000ffff067224 */ /* 0x000fc800078e000a */
[----:B------:R-:W-:Y:S05]  /*0760*/  RET.REL.NODEC R6 `(_Z19cosine_distance_gpuiiPfPiPKfS2_S2_) ;  /* 0xfffffff806247950 */ /* 0x000fea0003c3ffff */
        .weak           $__internal_1_$__cuda_sm3x_div_rn_noftz_f32_slowpath
        .type           $__internal_1_$__cuda_sm3x_div_rn_noftz_f32_slowpath,@function
        .size           $__internal_1_$__cuda_sm3x_div_rn_noftz_f32_slowpath,(.L_x_48 - $__internal_1_$__cuda_sm3x_div_rn_noftz_f32_slowpath)
$__internal_1_$__cuda_sm3x_div_rn_noftz_f32_slowpath:
[--C-:B------:R-:W-:Y:S01]  /*0770*/  SHF.R.U32.HI R5, RZ, 0x17, R13.reuse ;  /* 0x00000017ff057819 */ /* 0x100fe2000001160d */
[----:B------:R-:W-:Y:S01]  /*0780*/  BSSY.RECONVERGENT B1, `(.L_x_27) ;  /* 0x0000065000017945 */ /* 0x000fe20003800200 */
[----:B------:R-:W-:Y:S01]  /*0790*/  SHF.R.U32.HI R3, RZ, 0x17, R0 ;  /* 0x00000017ff037819 */ /* 0x000fe20000011600 */
[----:B------:R-:W-:Y:S01]  /*07a0*/  IMAD.MOV.U32 R6, RZ, RZ, R13 ;  /* 0x000000ffff067224 */ /* 0x000fe200078e000d */
[----:B------:R-:W-:Y:S02]  /*07b0*/  LOP3.LUT R15, R5, 0xff, RZ, 0xc0, !PT ;  /* 0x000000ff050f7812 */ /* 0x000fe400078ec0ff */
[----:B------:R-:W-:Y:S02]  /*07c0*/  LOP3.LUT R10, R3, 0xff, RZ, 0xc0, !PT ;  /* 0x000000ff030a7812 */ /* 0x000fe400078ec0ff */
[----:B------:R-:W-:Y:S01]  /*07d0*/  MOV R5, R0 ;  /* 0x0000000000057202 */ /* 0x000fe20000000f00 */
[----:B------:R-:W-:Y:S02]  /*07e0*/  VIADD R9, R15, 0xffffffff ;  /* 0xffffffff0f097836 */ /* 0x000fe40000000000 */
[----:B------:R-:W-:-:S03]  /*07f0*/  VIADD R8, R10, 0xffffffff ;  /* 0xffffffff0a087836 */ /* 0x000fc60000000000 */
[----:B------:R-:W-:-:S04]  /*0800*/  ISETP.GT.U32.AND P0, PT, R9, 0xfd, PT ;  /* 0x000000fd0900780c */ /* 0x000fc80003f04070 */
[----:B------:R-:W-:-:S13]  /*0810*/  ISETP.GT.U32.OR P0, PT, R8, 0xfd, P0 ;  /* 0x000000fd0800780c */ /* 0x000fda0000704470 */
[----:B------:R-:W-:Y:S01]  /*0820*/  @!P0 IMAD.MOV.U32 R7, RZ, RZ, RZ ;  /* 0x000000ffff078224 */ /* 0x000fe200078e00ff */
[----:B------:R-:W-:Y:S06]  /*0830*/  @!P0 BRA `(.L_x_28) ;  /* 0x0000000000608947 */ /* 0x000fec0003800000 */
[----:B------:R-:W-:Y:S02]  /*0840*/  FSETP.GTU.FTZ.AND P0, PT, |R0|, +INF , PT ;  /* 0x7f8000000000780b */ /* 0x000fe40003f1c200 */
[----:B------:R-:W-:Y:S02]  /*0850*/  FSETP.GTU.FTZ.AND P1, PT, |R13|, +INF , PT ;  /* 0x7f8000000d00780b */ /* 0x000fe40003f3c200 */
[----:B------:R-:W-:Y:S02]  /*0860*/  MOV R3, R13 ;  /* 0x0000000d00037202 */ /* 0x000fe40000000f00 */
[----:B------:R-:W-:-:S13]  /*0870*/  PLOP3.LUT P0, PT, P0, P1, PT, 0xf8, 0x8f ;  /* 0x00000000008f781c */ /* 0x000fda0000703f70 */
[----:B------:R-:W-:Y:S05]  /*0880*/  @P0 BRA `(.L_x_29) ;  /* 0x00000004004c0947 */ /* 0x000fea0003800000 */
[----:B------:R-:W-:-:S13]  /*0890*/  LOP3.LUT P0, RZ, R6, 0x7fffffff, R5, 0xc8, !PT ;  /* 0x7fffffff06ff7812 */ /* 0x000fda000780c805 */
[----:B------:R-:W-:Y:S05]  /*08a0*/  @!P0 BRA `(.L_x_30) ;  /* 0x00000004003c8947 */ /* 0x000fea0003800000 */
[C---:B------:R-:W-:Y:S02]  /*08b0*/  FSETP.NEU.FTZ.AND P2, PT, |R0|.reuse, +INF , PT ;  /* 0x7f8000000000780b */ /* 0x040fe40003f5d200 */
[----:B------:R-:W-:Y:S02]  /*08c0*/  FSETP.NEU.FTZ.AND P1, PT, |R3|, +INF , PT ;  /* 0x7f8000000300780b */ /* 0x000fe40003f3d200 */
[----:B------:R-:W-:-:S11]  /*08d0*/  FSETP.NEU.FTZ.AND P0, PT, |R0|, +INF , PT ;  /* 0x7f8000000000780b */ /* 0x000fd60003f1d200 */
[----:B------:R-:W-:Y:S05]  /*08e0*/  @!P1 BRA !P2, `(.L_x_30) ;  /* 0x00000004002c9947 */ /* 0x000fea0005000000 */
[----:B------:R-:W-:-:S04]  /*08f0*/  LOP3.LUT P2, RZ, R5, 0x7fffffff, RZ, 0xc0, !PT ;  /* 0x7fffffff05ff7812 */ /* 0x000fc8000784c0ff */
[----:B------:R-:W-:-:S13]  /*0900*/  PLOP3.LUT P1, PT, P1, P2, PT, 0x2f, 0xf2 ;  /* 0x0000000000f2781c */ /* 0x000fda0000f24577 */
[----:B------:R-:W-:Y:S05]  /*0910*/  @P1 BRA `(.L_x_31) ;  /* 0x0000000400181947 */ /* 0x000fea0003800000 */
[----:B------:R-:W-:-:S04]  /*0920*/  LOP3.LUT P1, RZ, R6, 0x7fffffff, RZ, 0xc0, !PT ;  /* 0x7fffffff06ff7812 */ /* 0x000fc8000782c0ff */
[----:B------:R-:W-:-:S13]  /*0930*/  PLOP3.LUT P0, PT, P0, P1, PT, 0x2f, 0xf2 ;  /* 0x0000000000f2781c */ /* 0x000fda0000702577 */
[----:B------:R-:W-:Y:S05]  /*0940*/  @P0 BRA `(.L_x_32) ;  /* 0x0000000400000947 */ /* 0x000fea0003800000 */
[----:B------:R-:W-:Y:S02]  /*0950*/  ISETP.GE.AND P0, PT, R8, RZ, PT ;  /* 0x000000ff0800720c */ /* 0x000fe40003f06270 */
[----:B------:R-:W-:-:S11]  /*0960*/  ISETP.GE.AND P1, PT, R9, RZ, PT ;  /* 0x000000ff0900720c */ /* 0x000fd60003f26270 */
[----:B------:R-:W-:Y:S02]  /*0970*/  @P0 IMAD.MOV.U32 R7, RZ, RZ, RZ ;  /* 0x000000ffff070224 */ /* 0x000fe400078e00ff */
[----:B------:R-:W-:Y:S01]  /*0980*/  @!P0 FFMA R5, R0, 1.84467440737095516160e+19, RZ ;  /* 0x5f80000000058823 */ /* 0x000fe200000000ff */
[----:B------:R-:W-:Y:S02]  /*0990*/  @!P0 IMAD.MOV.U32 R7, RZ, RZ, -0x40 ;  /* 0xffffffc0ff078424 */ /* 0x000fe400078e00ff */
[----:B------:R-:W-:-:S03]  /*09a0*/  @!P1 FFMA R6, R3, 1.84467440737095516160e+19, RZ ;  /* 0x5f80000003069823 */ /* 0x000fc600000000ff */
[----:B------:R-:W-:-:S07]  /*09b0*/  @!P1 IADD3 R7, PT, PT, R7, 0x40, RZ ;  /* 0x0000004007079810 */ /* 0x000fce0007ffe0ff */
.L_x_28:
[----:B------:R-:W-:Y:S01]  /*09c0*/  LEA R3, R15, 0xc0800000, 0x17 ;  /* 0xc08000000f037811 */ /* 0x000fe200078eb8ff */
[----:B------:R-:W-:Y:S04]  /*09d0*/  BSSY.RECONVERGENT B2, `(.L_x_33) ;  /* 0x0000036000027945 */ /* 0x000fe80003800200 */
[----:B------:R-:W-:Y:S02]  /*09e0*/  IMAD.IADD R3, R6, 0x1, -R3 ;  /* 0x0000000106037824 */ /* 0x000fe400078e0a03 */
[----:B------:R-:W-:Y:S02]  /*09f0*/  VIADD R6, R10, 0xffffff81 ;  /* 0xffffff810a067836 */ /* 0x000fe40000000000 */
[----:B------:R-:W0:Y:S01]  /*0a00*/  MUFU.RCP R8, R3 ;  /* 0x0000000300087308 */ /* 0x000e220000001000 */
[----:B------:R-:W-:Y:S01]  /*0a10*/  FADD.FTZ R9, -R3, -RZ ;  /* 0x800000ff03097221 */ /* 0x000fe20000010100 */
[C---:B------:R-:W-:Y:S01]  /*0a20*/  IMAD R0, R6.reuse, -0x800000, R5 ;  /* 0xff80000006007824 */ /* 0x040fe200078e0205 */
[----:B------:R-:W-:-:S04]  /*0a30*/  IADD3 R6, PT, PT, R6, 0x7f, -R15 ;  /* 0x0000007f06067810 */ /* 0x000fc80007ffe80f */
[----:B------:R-:W-:Y:S01]  /*0a40*/  IADD3 R6, PT, PT, R6, R7, RZ ;  /* 0x0000000706067210 */ /* 0x000fe20007ffe0ff */
[----:B0-----:R-:W-:-:S04]  /*0a50*/  FFMA R11, R8, R9, 1 ;  /* 0x3f800000080b7423 */ /* 0x001fc80000000009 */
[----:B------:R-:W-:-:S04]  /*0a60*/  FFMA R10, R8, R11, R8 ;  /* 0x0000000b080a7223 */ /* 0x000fc80000000008 */
[----:B------:R-:W-:-:S04]  /*0a70*/  FFMA R5, R0, R10, RZ ;  /* 0x0000000a00057223 */ /* 0x000fc800000000ff */
[----:B------:R-:W-:-:S04]  /*0a80*/  FFMA R8, R9, R5, R0 ;  /* 0x0000000509087223 */ /* 0x000fc80000000000 */
[----:B------:R-:W-:-:S04]  /*0a90*/  FFMA R11, R10, R8, R5 ;  /* 0x000000080a0b7223 */ /* 0x000fc80000000005 */
[----:B------:R-:W-:-:S04]  /*0aa0*/  FFMA R8, R9, R11, R0 ;  /* 0x0000000b09087223 */ /* 0x000fc80000000000 */
[----:B------:R-:W-:-:S05]  /*0ab0*/  FFMA R0, R10, R8, R11 ;  /* 0x000000080a007223 */ /* 0x000fca000000000b */
[----:B------:R-:W-:-:S04]  /*0ac0*/  SHF.R.U32.HI R3, RZ, 0x17, R0 ;  /* 0x00000017ff037819 */ /* 0x000fc80000011600 */
[----:B------:R-:W-:-:S05]  /*0ad0*/  LOP3.LUT R3, R3, 0xff, RZ, 0xc0, !PT ;  /* 0x000000ff03037812 */ /* 0x000fca00078ec0ff */
[----:B------:R-:W-:-:S04]  /*0ae0*/  IMAD.IADD R7, R3, 0x1, R6 ;  /* 0x0000000103077824 */ /* 0x000fc800078e0206 */
[----:B------:R-:W-:-:S05]  /*0af0*/  VIADD R3, R7, 0xffffffff ;  /* 0xffffffff07037836 */ /* 0x000fca0000000000 */
[----:B------:R-:W-:-:S13]  /*0b00*/  ISETP.GE.U32.AND P0, PT, R3, 0xfe, PT ;  /* 0x000000fe0300780c */ /* 0x000fda0003f06070 */
[----:B------:R-:W-:Y:S05]  /*0b10*/  @!P0 BRA `(.L_x_34) ;  /* 0x0000000000808947 */ /* 0x000fea0003800000 */
[----:B------:R-:W-:-:S13]  /*0b20*/  ISETP.GT.AND P0, PT, R7, 0xfe, PT ;  /* 0x000000fe0700780c */ /* 0x000fda0003f04270 */
[----:B------:R-:W-:Y:S05]  /*0b30*/  @P0 BRA `(.L_x_35) ;  /* 0x00000000006c0947 */ /* 0x000fea0003800000 */
[----:B------:R-:W-:-:S13]  /*0b40*/  ISETP.GE.AND P0, PT, R7, 0x1, PT ;  /* 0x000000010700780c */ /* 0x000fda0003f06270 */
[----:B------:R-:W-:Y:S05]  /*0b50*/  @P0 BRA `(.L_x_36) ;  /* 0x0000000000740947 */ /* 0x000fea0003800000 */
[----:B------:R-:W-:Y:S02]  /*0b60*/  ISETP.GE.AND P0, PT, R7, -0x18, PT ;  /* 0xffffffe80700780c */ /* 0x000fe40003f06270 */
[----:B------:R-:W-:-:S11]  /*0b70*/  LOP3.LUT R0, R0, 0x80000000, RZ, 0xc0, !PT ;  /* 0x8000000000007812 */ /* 0x000fd600078ec0ff */
[----:B------:R-:W-:Y:S05]  /*0b80*/  @!P0 BRA `(.L_x_36) ;  /* 0x0000000000688947 */ /* 0x000fea0003800000 */
[CCC-:B------:R-:W-:Y:S01]  /*0b90*/  FFMA.RZ R3, R10.reuse, R8.reuse, R11.reuse ;  /* 0x000000080a037223 */ /* 0x1c0fe2000000c00b */
[CCC-:B------:R-:W-:Y:S01]  /*0ba0*/  FFMA.RM R6, R10.reuse, R8.reuse, R11.reuse ;  /* 0x000000080a067223 */ /* 0x1c0fe2000000400b */
[C---:B------:R-:W-:Y:S02]  /*0bb0*/  ISETP.NE.AND P2, PT, R7.reuse, RZ, PT ;  /* 0x000000ff0700720c */ /* 0x040fe40003f45270 */
[----:B------:R-:W-:Y:S02]  /*0bc0*/  ISETP.NE.AND P1, PT, R7, RZ, PT ;  /* 0x000000ff0700720c */ /* 0x000fe40003f25270 */
[----:B------:R-:W-:Y:S01]  /*0bd0*/  LOP3.LUT R5, R3, 0x7fffff, RZ, 0xc0, !PT ;  /* 0x007fffff03057812 */ /* 0x000fe200078ec0ff */
[----:B------:R-:W-:Y:S01]  /*0be0*/  FFMA.RP R3, R10, R8, R11 ;  /* 0x000000080a037223 */ /* 0x000fe2000000800b */
[----:B------:R-:W-:Y:S01]  /*0bf0*/  IADD3 R8, PT, PT, R7, 0x20, RZ ;  /* 0x0000002007087810 */ /* 0x000fe20007ffe0ff */
[----:B------:R-:W-:Y:S01]  /*0c00*/  IMAD.MOV R7, RZ, RZ, -R7 ;  /* 0x000000ffff077224 */ /* 0x000fe200078e0a07 */
[----:B------:R-:W-:-:S02]  /*0c10*/  LOP3.LUT R5, R5, 0x800000, RZ, 0xfc, !PT ;  /* 0x0080000005057812 */ /* 0x000fc400078efcff */
[----:B------:R-:W-:Y:S02]  /*0c20*/  FSETP.NEU.FTZ.AND P0, PT, R3, R6, PT ;  /* 0x000000060300720b */ /* 0x000fe40003f1d000 */
[----:B------:R-:W-:Y:S02]  /*0c30*/  SHF.L.U32 R8, R5, R8, RZ ;  /* 0x0000000805087219 */ /* 0x000fe400000006ff */
[----:B------:R-:W-:Y:S02]  /*0c40*/  SEL R6, R7, RZ, P2 ;  /* 0x000000ff07067207 */ /* 0x000fe40001000000 */
[----:B------:R-:W-:Y:S02]  /*0c50*/  ISETP.NE.AND P1, PT, R8, RZ, P1 ;  /* 0x000000ff0800720c */ /* 0x000fe40000f25270 */
[----:B------:R-:W-:Y:S02]  /*0c60*/  SHF.R.U32.HI R6, RZ, R6, R5 ;  /* 0x00000006ff067219 */ /* 0x000fe40000011605 */
[----:B------:R-:W-:-:S02]  /*0c70*/  PLOP3.LUT P0, PT, P0, P1, PT, 0xf8, 0x8f ;  /* 0x00000000008f781c */ /* 0x000fc40000703f70 */
[----:B------:R-:W-:Y:S02]  /*0c80*/  SHF.R.U32.HI R8, RZ, 0x1, R6 ;  /* 0x00000001ff087819 */ /* 0x000fe40000011606 */
[----:B------:R-:W-:-:S04]  /*0c90*/  SEL R3, RZ, 0x1, !P0 ;  /* 0x00000001ff037807 */ /* 0x000fc80004000000 */
[----:B------:R-:W-:-:S04]  /*0ca0*/  LOP3.LUT R3, R3, 0x1, R8, 0xf8, !PT ;  /* 0x0000000103037812 */ /* 0x000fc800078ef808 */
[----:B------:R-:W-:-:S05]  /*0cb0*/  LOP3.LUT R3, R3, R6, RZ, 0xc0, !PT ;  /* 0x0000000603037212 */ /* 0x000fca00078ec0ff */
[----:B------:R-:W-:-:S05]  /*0cc0*/  IMAD.IADD R3, R8, 0x1, R3 ;  /* 0x0000000108037824 */ /* 0x000fca00078e0203 */
[----:B------:R-:W-:Y:S01]  /*0cd0*/  LOP3.LUT R0, R3, R0, RZ, 0xfc, !PT ;  /* 0x0000000003007212 */ /* 0x000fe200078efcff */
[----:B------:R-:W-:Y:S06]  /*0ce0*/  BRA `(.L_x_36) ;  /* 0x0000000000107947 */ /* 0x000fec0003800000 */
.L_x_35:
[----:B------:R-:W-:-:S04]  /*0cf0*/  LOP3.LUT R0, R0, 0x80000000, RZ, 0xc0, !PT ;  /* 0x8000000000007812 */ /* 0x000fc800078ec0ff */
[----:B------:R-:W-:Y:S01]  /*0d00*/  LOP3.LUT R0, R0, 0x7f800000, RZ, 0xfc, !PT ;  /* 0x7f80000000007812 */ /* 0x000fe200078efcff */
[----:B------:R-:W-:Y:S06]  /*0d10*/  BRA `(.L_x_36) ;  /* 0x0000000000047947 */ /* 0x000fec0003800000 */
.L_x_34:
[----:B------:R-:W-:-:S07]  /*0d20*/  LEA R0, R6, R0, 0x17 ;  /* 0x0000000006007211 */ /* 0x000fce00078eb8ff */
.L_x_36:
[----:B------:R-:W-:Y:S05]  /*0d30*/  BSYNC.RECONVERGENT B2 ;  /* 0x0000000000027941 */ /* 0x000fea0003800200 */
.L_x_33:
[----:B------:R-:W-:Y:S05]  /*0d40*/  BRA `(.L_x_37) ;  /* 0x0000000000207947 */ /* 0x000fea0003800000 */
.L_x_32:
[----:B------:R-:W-:-:S04]  /*0d50*/  LOP3.LUT R0, R6, 0x80000000, R5, 0x48, !PT ;  /* 0x8000000006007812 */ /* 0x000fc800078e4805 */
[----:B------:R-:W-:Y:S01]  /*0d60*/  LOP3.LUT R0, R0, 0x7f800000, RZ, 0xfc, !PT ;  /* 0x7f80000000007812 */ /* 0x000fe200078efcff */
[----:B------:R-:W-:Y:S06]  /*0d70*/  BRA `(.L_x_37) ;  /* 0x0000000000147947 */ /* 0x000fec0003800000 */
.L_x_31:
[----:B------:R-:W-:Y:S01]  /*0d80*/  LOP3.LUT R0, R6, 0x80000000, R5, 0x48, !PT ;  /* 0x8000000006007812 */ /* 0x000fe200078e4805 */
[----:B------:R-:W-:Y:S06]  /*0d90*/  BRA `(.L_x_37) ;  /* 0x00000000000c7947 */ /* 0x000fec0003800000 */
.L_x_30:
[----:B------:R-:W0:Y:S01]  /*0da0*/  MUFU.RSQ R0, -QNAN ;  /* 0xffc0000000007908 */ /* 0x000e220000001400 */
[----:B------:R-:W-:Y:S05]  /*0db0*/  BRA `(.L_x_37) ;  /* 0x0000000000047947 */ /* 0x000fea0003800000 */
.L_x_29:
[----:B------:R-:W-:-:S07]  /*0dc0*/  FADD.FTZ R0, R0, R3 ;  /* 0x0000000300007221 */ /* 0x000fce0000010000 */
.L_x_37:
[----:B------:R-:W-:Y:S05]  /*0dd0*/  BSYNC.RECONVERGENT B1 ;  /* 0x0000000000017941 */ /* 0x000fea0003800200 */
.L_x_27:
[----:B------:R-:W-:-:S04]  /*0de0*/  IMAD.MOV.U32 R5, RZ, RZ, 0x0 ;  /* 0x00000000ff057424 */ /* 0x000fc800078e00ff */
[----:B0-----:R-:W-:Y:S05]  /*0df0*/  RET.REL.NODEC R4 `(_Z19cosine_distance_gpuiiPfPiPKfS2_S2_) ;  /* 0xfffffff004807950 */ /* 0x001fea0003c3ffff */
.L_x_38:
        /* <DEDUP_REMOVED lines=16> */
.L_x_48:


//--------------------- .text._Z15reduceDimensionPKfS0_S0_iiiPfS1_S1_ --------------------------
	.section	.text._Z15reduceDimensionPKfS0_S0_iiiPfS1_S1_,"ax",@progbits
	.align	128
        .global         _Z15reduceDimensionPKfS0_S0_iiiPfS1_S1_
        .type           _Z15reduceDimensionPKfS0_S0_iiiPfS1_S1_,@function
        .size           _Z15reduceDimensionPKfS0_S0_iiiPfS1_S1_,(.L_x_51 - _Z15reduceDimensionPKfS0_S0_iiiPfS1_S1_)
        .other          _Z15reduceDimensionPKfS0_S0_iiiPfS1_S1_,@"STO_CUDA_ENTRY STV_DEFAULT"
_Z15reduceDimensionPKfS0_S0_iiiPfS1_S1_:
.text._Z15reduceDimensionPKfS0_S0_iiiPfS1_S1_:
[----:B------:R-:W-:Y:S08]  /*0000*/  LDC R1, c[0x0][0x37c] ;  /* 0x0000df00ff017b82 */ /* 0x000ff00000000800 */
[----:B------:R-:W0:Y:S01]  /*0010*/  LDC R0, c[0x0][0x398] ;  /* 0x0000e600ff007b82 */ /* 0x000e220000000800 */
[----:B------:R-:W1:Y:S01]  /*0020*/  S2R R6, SR_TID.X ;  /* 0x0000000000067919 */ /* 0x000e620000002100 */
[----:B------:R-:W2:Y:S06]  /*0030*/  LDCU UR7, c[0x0][0x39c] ;  /* 0x00007380ff0777ac */ /* 0x000eac0008000800 */
[----:B------:R-:W1:Y:S08]  /*0040*/  S2UR UR4, SR_CTAID.X ;  /* 0x00000000000479c3 */ /* 0x000e700000002500 */
[----:B------:R-:W1:Y:S01]  /*0050*/  LDC R5, c[0x0][0x360] ;  /* 0x0000d800ff057b82 */ /* 0x000e620000000800 */
[----:B0-----:R-:W-:-:S04]  /*0060*/  IABS R8, R0 ;  /* 0x0000000000087213 */ /* 0x001fc80000000000 */
[----:B------:R-:W0:Y:S01]  /*0070*/  I2F.RP R4, R8 ;  /* 0x0000000800047306 */ /* 0x000e220000209400 */
[----:B-1----:R-:W-:-:S07]  /*0080*/  IMAD R5, R5, UR4, R6 ;  /* 0x0000000405057c24 */ /* 0x002fce000f8e0206 */
[----:B0-----:R-:W0:Y:S02]  /*0090*/  MUFU.RCP R4, R4 ;  /* 0x0000000400047308 */ /* 0x001e240000001000 */
[----:B0-----:R-:W-:Y:S02]  /*00a0*/  IADD3 R2, PT, PT, R4, 0xffffffe, RZ ;  /* 0x0ffffffe04027810 */ /* 0x001fe40007ffe0ff */
[----:B------:R-:W-:-:S04]  /*00b0*/  IABS R4, R5 ;  /* 0x0000000500047213 */ /* 0x000fc80000000000 */
[----:B------:R0:W1:Y:S02]  /*00c0*/  F2I.FTZ.U32.TRUNC.NTZ R3, R2 ;  /* 0x0000000200037305 */ /* 0x000064000021f000 */
[----:B0-----:R-:W-:Y:S01]  /*00d0*/  HFMA2 R2, -RZ, RZ, 0, 0 ;  /* 0x00000000ff027431 */ /* 0x001fe200000001ff */
[----:B-1----:R-:W-:-:S05]  /*00e0*/  IADD3 R7, PT, PT, RZ, -R3, RZ ;  /* 0x80000003ff077210 */ /* 0x002fca0007ffe0ff */
[----:B------:R-:W-:-:S04]  /*00f0*/  IMAD R7, R7, R8, RZ ;  /* 0x0000000807077224 */ /* 0x000fc800078e02ff */
[----:B------:R-:W-:-:S06]  /*0100*/  IMAD.HI.U32 R3, R3, R7, R2 ;  /* 0x0000000703037227 */ /* 0x000fcc00078e0002 */
[----:B------:R-:W-:-:S05]  /*0110*/  IMAD.HI.U32 R2, R3, R4, RZ ;  /* 0x0000000403027227 */ /* 0x000fca00078e00ff */
[----:B------:R-:W-:-:S05]  /*0120*/  IADD3 R3, PT, PT, -R2, RZ, RZ ;  /* 0x000000ff02037210 */ /* 0x000fca0007ffe1ff */
[----:B------:R-:W-:-:S05]  /*0130*/  IMAD R3, R8, R3, R4 ;  /* 0x0000000308037224 */ /* 0x000fca00078e0204 */
[----:B------:R-:W-:-:S13]  /*0140*/  ISETP.GT.U32.AND P2, PT, R8, R3, PT ;  /* 0x000000030800720c */ /* 0x000fda0003f44070 */
[-C--:B------:R-:W-:Y:S02]  /*0150*/  @!P2 IADD3 R3, PT, PT, R3, -R8.reuse, RZ ;  /* 0x800000080303a210 */ /* 0x080fe40007ffe0ff */
[----:B------:R-:W-:Y:S02]  /*0160*/  @!P2 IADD3 R2, PT, PT, R2, 0x1, RZ ;  /* 0x000000010202a810 */ /* 0x000fe40007ffe0ff */
[----:B------:R-:W-:Y:S02]  /*0170*/  ISETP.GE.U32.AND P0, PT, R3, R8, PT ;  /* 0x000000080300720c */ /* 0x000fe40003f06070 */
[----:B------:R-:W-:Y:S02]  /*0180*/  LOP3.LUT R3, R5, R0, RZ, 0x3c, !PT ;  /* 0x0000000005037212 */ /* 0x000fe400078e3cff */
[----:B------:R-:W-:Y:S02]  /*0190*/  ISETP.NE.AND P2, PT, R0, RZ, PT ;  /* 0x000000ff0000720c */ /* 0x000fe40003f45270 */
[----:B------:R-:W-:-:S07]  /*01a0*/  ISETP.GE.AND P1, PT, R3, RZ, PT ;  /* 0x000000ff0300720c */ /* 0x000fce0003f26270 */
[----:B------:R-:W-:-:S06]  /*01b0*/  @P0 IADD3 R2, PT, PT, R2, 0x1, RZ ;  /* 0x0000000102020810 */ /* 0x000fcc0007ffe0ff */
[----:B------:R-:W-:Y:S02]  /*01c0*/  @!P1 IADD3 R2, PT, PT, -R2, RZ, RZ ;  /* 0x000000ff02029210 */ /* 0x000fe40007ffe1ff */
[----:B------:R-:W-:-:S04]  /*01d0*/  @!P2 LOP3.LUT R2, RZ, R0, RZ, 0x33, !PT ;  /* 0x00000000ff02a212 */ /* 0x000fc800078e33ff */
[----:B--2---:R-:W-:-:S04]  /*01e0*/  ISETP.GE.AND P0, PT, R2, UR7, PT ;  /* 0x0000000702007c0c */ /* 0x004fc8000bf06270 */
[----:B------:R-:W-:-:S13]  /*01f0*/  ISETP.LT.OR P0, PT, R0, RZ, P0 ;  /* 0x000000ff0000720c */ /* 0x000fda0000701670 */
[----:B------:R-:W-:Y:S05]  /*0200*/  @P0 EXIT ;  /* 0x000000000000094d */ /* 0x000fea0003800000 */
[----:B------:R-:W0:Y:S01]  /*0210*/  LDCU UR10, c[0x0][0x3a0] ;  /* 0x00007400ff0a77ac */ /* 0x000e220008000800 */
[----:B------:R-:W-:Y:S02]  /*0220*/  IADD3 R3, PT, PT, -R2, RZ, RZ ;  /* 0x000000ff02037210 */ /* 0x000fe40007ffe1ff */
[----:B------:R-:W-:Y:S01]  /*0230*/  MOV R11, RZ ;  /* 0x000000ff000b7202 */ /* 0x000fe20000000f00 */
[----:B------:R-:W1:Y:S01]  /*0240*/  LDCU.64 UR8, c[0x0][0x358] ;  /* 0x00006b00ff0877ac */ /* 0x000e620008000a00 */
[----:B------:R-:W-:Y:S01]  /*0250*/  MOV R21, RZ ;  /* 0x000000ff00157202 */ /* 0x000fe20000000f00 */
[----:B------:R-:W-:Y:S01]  /*0260*/  IMAD R3, R0, R3, R5 ;  /* 0x0000000300037224 */ /* 0x000fe200078e0205 */
[----:B------:R-:W-:Y:S01]  /*0270*/  MOV R19, RZ ;  /* 0x000000ff00137202 */ /* 0x000fe20000000f00 */
[----:B0-----:R-:W-:-:S09]  /*0280*/  UISETP.GE.AND UP0, UPT, UR10, 0x1, UPT ;  /* 0x000000010a00788c */ /* 0x001fd2000bf06270 */
[----:B-1----:R-:W-:Y:S05]  /*0290*/  BRA.U !UP0, `(.L_x_39) ;  /* 0x00000011080c7547 */ /* 0x002fea000b800000 */
[----:B------:R-:W-:Y:S01]  /*02a0*/  UISETP.GE.U32.AND UP0, UPT, UR10, 0x8, UPT ;  /* 0x000000080a00788c */ /* 0x000fe2000bf06070 */
[----:B------:R-:W-:Y:S02]  /*02b0*/  CS2R R18, SRZ ;  /* 0x0000000000127805 */ /* 0x000fe4000001ff00 */
[----:B------:R-:W-:Y:S02]  /*02c0*/  CS2R R20, SRZ ;  /* 0x0000000000147805 */ /* 0x000fe4000001ff00 */
[----:B------:R-:W-:Y:S01]  /*02d0*/  CS2R R10, SRZ ;  /* 0x00000000000a7805 */ /* 0x000fe2000001ff00 */
[----:B------:R-:W-:-:S03]  /*02e0*/  UMOV UR4, URZ ;  /* 0x000000ff00047c82 */ /* 0x000fc60008000000 */
[----:B------:R-:W-:Y:S05]  /*02f0*/  BRA.U !UP0, `(.L_x_40) ;  /* 0x0000000908047547 */ /* 0x000fea000b800000 */
[----:B------:R-:W0:Y:S01]  /*0300*/  LDC.64 R12, c[0x0][0x390] ;  /* 0x0000e400ff0c7b82 */ /* 0x000e220000000a00 */
[----:B------:R-:W-:Y:S01]  /*0310*/  IADD3 R7, PT, PT, R3, R0, RZ ;  /* 0x0000000003077210 */ /* 0x000fe20007ffe0ff */
[C-C-:B------:R-:W-:Y:S01]  /*0320*/  IMAD R23, R0.reuse, 0x3, R3.reuse ;  /* 0x0000000300177824 */ /* 0x140fe200078e0203 */
[CC--:B------:R-:W-:Y:S01]  /*0330*/  LEA R9, R0.reuse, R3.reuse, 0x1 ;  /* 0x0000000300097211 */ /* 0x0c0fe200078e08ff */
[C-C-:B------:R-:W-:Y:S01]  /*0340*/  IMAD R27, R0.reuse, 0x5, R3.reuse ;  /* 0x00000005001b7824 */ /* 0x140fe200078e0203 */
[C---:B------:R-:W-:Y:S01]  /*0350*/  LEA R25, R0.reuse, R3, 0x2 ;  /* 0x0000000300197211 */ /* 0x040fe200078e10ff */
[C-C-:B------:R-:W-:Y:S01]  /*0360*/  IMAD R29, R0.reuse, 0x6, R3.reuse ;  /* 0x00000006001d7824 */ /* 0x140fe200078e0203 */
[----:B------:R-:W-:Y:S01]  /*0370*/  ULOP3.LUT UR4, UR10, 0x7ffffff8, URZ, 0xc0, !UPT ;  /* 0x7ffffff80a047892 */ /* 0x000fe2000f8ec0ff */
[----:B------:R-:W1:Y:S01]  /*0380*/  LDC.64 R14, c[0x0][0x380] ;  /* 0x0000e000ff0e7b82 */ /* 0x000e620000000a00 */
[----:B------:R-:W-:Y:S01]  /*0390*/  IMAD R22, R0, 0x7, R3 ;  /* 0x0000000700167824 */ /* 0x000fe200078e0203 */
[----:B------:R-:W-:Y:S01]  /*03a0*/  CS2R R18, SRZ ;  /* 0x0000000000127805 */ /* 0x000fe2000001ff00 */
[--C-:B------:R-:W-:Y:S01]  /*03b0*/  IMAD R4, R7, UR10, R2.reuse ;  /* 0x0000000a07047c24 */ /* 0x100fe2000f8e0202 */
[----:B------:R-:W-:Y:S01]  /*03c0*/  UIADD3 UR5, UPT, UPT, -UR4, URZ, URZ ;  /* 0x000000ff04057290 */ /* 0x000fe2000fffe1ff */
[----:B------:R-:W-:-:S02]  /*03d0*/  IMAD R6, R9, UR10, R2 ;  /* 0x0000000a09067c24 */ /* 0x000fc4000f8e0202 */
[--C-:B------:R-:W-:Y:S01]  /*03e0*/  IMAD R7, R23, UR10, R2.reuse ;  /* 0x0000000a17077c24 */ /* 0x100fe2000f8e0202 */
[----:B------:R-:W2:Y:S01]  /*03f0*/  LDC.64 R16, c[0x0][0x388] ;  /* 0x0000e200ff107b82 */ /* 0x000ea20000000a00 */
[--C-:B------:R-:W-:Y:S02]  /*0400*/  IMAD R8, R25, UR10, R2.reuse ;  /* 0x0000000a19087c24 */ /* 0x100fe4000f8e0202 */
[--C-:B------:R-:W-:Y:S02]  /*0410*/  IMAD R5, R3, UR10, R2.reuse ;  /* 0x0000000a03057c24 */ /* 0x100fe4000f8e0202 */
[--C-:B------:R-:W-:Y:S02]  /*0420*/  IMAD R9, R27, UR10, R2.reuse ;  /* 0x0000000a1b097c24 */ /* 0x100fe4000f8e0202 */
[--C-:B------:R-:W-:Y:S02]  /*0430*/  IMAD R23, R29, UR10, R2.reuse ;  /* 0x0000000a1d177c24 */ /* 0x100fe4000f8e0202 */
[----:B------:R-:W-:-:S07]  /*0440*/  IMAD R25, R22, UR10, R2 ;  /* 0x0000000a16197c24 */ /* 0x000fce000f8e0202 */
.L_x_41:
[----:B-1----:R-:W-:-:S05]  /*0450*/  IMAD.WIDE R28, R5, 0x4, R14 ;  /* 0x00000004051c7825 */ /* 0x002fca00078e020e */
[----:B------:R2:W3:Y:S02]  /*0460*/  LDG.E R22, desc[UR8][R28.64] ;  /* 0x000000081c167981 */ /* 0x0004e4000c1e1900 */
[----:B--2---:R-:W-:-:S05]  /*0470*/  IMAD.WIDE R28, R5, 0x4, R16 ;  /* 0x00000004051c7825 */ /* 0x004fca00078e0210 */
[----:B------:R0:W2:Y:S02]  /*0480*/  LDG.E R24, desc[UR8][R28.64] ;  /* 0x000000081c187981 */ /* 0x0000a4000c1e1900 */
[----:B0-----:R-:W-:Y:S01]  /*0490*/  IMAD.WIDE R28, R5, 0x4, R12 ;  /* 0x00000004051c7825 */ /* 0x001fe200078e020c */
[----:B---3--:R0:W1:Y:S04]  /*04a0*/  F2F.F64.F32 R26, R22 ;  /* 0x00000016001a7310 */ /* 0x0080680000201800 */
[----:B0-----:R0:W3:Y:S01]  /*04b0*/  LDG.E R22, desc[UR8][R28.64] ;  /* 0x000000081c167981 */ /* 0x0010e2000c1e1900 */
[----:B-1----:R-:W-:-:S03]  /*04c0*/  DADD R10, R26, R10 ;  /* 0x000000001a0a7229 */ /* 0x002fc6000000000a */
[----:B--2---:R-:W1:Y:S01]  /*04d0*/  F2F.F64.F32 R26, R24 ;  /* 0x00000018001a7310 */ /* 0x004e620000201800 */
[----:B0-----:R-:W-:Y:S01]  /*04e0*/  IMAD.WIDE R28, R4, 0x4, R14 ;  /* 0x00000004041c7825 */ /* 0x001fe200078e020e */
[----:B-1----:R-:W-:-:S06]  /*04f0*/  DADD R20, R26, R20 ;  /* 0x000000001a147229 */ /* 0x002fcc0000000014 */
[----:B---3--:R0:W1:Y:S02]  /*0500*/  F2F.F64.F32 R26, R22 ;  /* 0x00000016001a7310 */ /* 0x0080640000201800 */
[----:B0-----:R0:W2:Y:S02]  /*0510*/  LDG.E R22, desc[UR8][R28.64] ;  /* 0x000000081c167981 */ /* 0x0010a4000c1e1900 */
[----:B0-----:R-:W-:-:S05]  /*0520*/  IMAD.WIDE R28, R4, 0x4, R16 ;  /* 0x00000004041c7825 */ /* 0x001fca00078e0210 */
[----:B------:R0:W3:Y:S01]  /*0530*/  LDG.E R24, desc[UR8][R28.64] ;  /* 0x000000081c187981 */ /* 0x0000e2000c1e1900 */
[----:B-1----:R-:W-:Y:S01]  /*0540*/  DADD R18, R26, R18 ;  /* 0x000000001a127229 */ /* 0x002fe20000000012 */
[----:B0-----:R-:W-:Y:S01]  /*0550*/  IMAD.WIDE R28, R4, 0x4, R12 ;  /* 0x00000004041c7825 */ /* 0x001fe200078e020c */
[----:B--2---:R0:W1:Y:S04]  /*0560*/  F2F.F64.F32 R26, R22 ;  /* 0x00000016001a7310 */ /* 0x0040680000201800 */
[----:B0-----:R0:W2:Y:S01]  /*0570*/  LDG.E R22, desc[UR8][R28.64] ;  /* 0x000000081c167981 */ /* 0x0010a2000c1e1900 */
[----:B-1----:R-:W-:-:S03]  /*0580*/  DADD R10, R10, R26 ;  /* 0x000000000a0a7229 */ /* 0x002fc6000000001a */
[----:B---3--:R-:W1:Y:S01]  /*0590*/  F2F.F64.F32 R26, R24 ;  /* 0x00000018001a7310 */ /* 0x008e620000201800 */
[----:B0-----:R-:W-:Y:S01]  /*05a0*/  IMAD.WIDE R28, R6, 0x4, R14 ;  /* 0x00000004061c7825 */ /* 0x001fe200078e020e */
[----:B-1----:R-:W-:-:S06]  /*05b0*/  DADD R20, R20, R26 ;  /* 0x0000000014147229 */ /* 0x002fcc000000001a */
[----:B--2---:R0:W1:Y:S02]  /*05c0*/  F2F.F64.F32 R26, R22 ;  /* 0x00000016001a7310 */ /* 0x0040640000201800 */
        /* <DEDUP_REMOVED lines=65> */
[----:B--2---:R-:W0:Y:S02]  /*09e0*/  F2F.F64.F32 R26, R22 ;  /* 0x00000016001a7310 */ /* 0x004e240000201800 */
[----:B0-----:R-:W-:-:S06]  /*09f0*/  DADD R10, R10, R26 ;  /* 0x000000000a0a7229 */ /* 0x001fcc000000001a */
[----:B---3--:R-:W0:Y:S02]  /*0a00*/  F2F.F64.F32 R26, R24 ;  /* 0x00000018001a7310 */ /* 0x008e240000201800 */
[----:B0-----:R-:W-:Y:S01]  /*0a10*/  DADD R20, R20, R26 ;  /* 0x0000000014147229 */ /* 0x001fe2000000001a */
[----:B------:R-:W2:Y:S01]  /*0a20*/  LDG.E R26, desc[UR8][R28.64] ;  /* 0x000000081c1a7981 */ /* 0x000ea2000c1e1900 */
[----:B------:R-:W-:-:S04]  /*0a30*/  UIADD3 UR5, UPT, UPT, UR5, 0x8, URZ ;  /* 0x0000000805057890 */ /* 0x000fc8000fffe0ff */
[----:B------:R-:W-:Y:S01]  /*0a40*/  UISETP.NE.AND UP0, UPT, UR5, URZ, UPT ;  /* 0x000000ff0500728c */ /* 0x000fe2000bf05270 */
[----:B------:R-:W-:-:S05]  /*0a50*/  IMAD R22, R0, UR10, RZ ;  /* 0x0000000a00167c24 */ /* 0x000fca000f8e02ff */
[C---:B------:R-:W-:Y:S02]  /*0a60*/  LEA R4, R22.reuse, R4, 0x3 ;  /* 0x0000000416047211 */ /* 0x040fe400078e18ff */
[C---:B------:R-:W-:Y:S02]  /*0a70*/  LEA R6, R22.reuse, R6, 0x3 ;  /* 0x0000000616067211 */ /* 0x040fe400078e18ff */
[C---:B------:R-:W-:Y:S02]  /*0a80*/  LEA R7, R22.reuse, R7, 0x3 ;  /* 0x0000000716077211 */ /* 0x040fe400078e18ff */
[C---:B------:R-:W-:Y:S02]  /*0a90*/  LEA R8, R22.reuse, R8, 0x3 ;  /* 0x0000000816087211 */ /* 0x040fe400078e18ff */
[C---:B------:R-:W-:Y:S02]  /*0aa0*/  LEA R9, R22.reuse, R9, 0x3 ;  /* 0x0000000916097211 */ /* 0x040fe400078e18ff */
[----:B------:R-:W-:-:S02]  /*0ab0*/  LEA R23, R22, R23, 0x3 ;  /* 0x0000001716177211 */ /* 0x000fc400078e18ff */
[C---:B------:R-:W-:Y:S02]  /*0ac0*/  LEA R25, R22.reuse, R25, 0x3 ;  /* 0x0000001916197211 */ /* 0x040fe400078e18ff */
[----:B------:R-:W-:Y:S01]  /*0ad0*/  LEA R5, R22, R5, 0x3 ;  /* 0x0000000516057211 */ /* 0x000fe200078e18ff */
[----:B--2---:R-:W0:Y:S02]  /*0ae0*/  F2F.F64.F32 R26, R26 ;  /* 0x0000001a001a7310 */ /* 0x004e240000201800 */
[----:B0-----:R-:W-:Y:S01]  /*0af0*/  DADD R18, R18, R26 ;  /* 0x0000000012127229 */ /* 0x001fe2000000001a */
[----:B------:R-:W-:Y:S10]  /*0b00*/  BRA.U UP0, `(.L_x_41) ;  /* 0xfffffff900507547 */ /* 0x000ff4000b83ffff */
.L_x_40:
[----:B------:R-:W-:-:S09]  /*0b10*/  ULOP3.LUT UP0, UR5, UR10, 0x7, URZ, 0xc0, !UPT ;  /* 0x000000070a057892 */ /* 0x000fd2000f80c0ff */
[----:B------:R-:W-:Y:S05]  /*0b20*/  BRA.U !UP0, `(.L_x_42) ;  /* 0x0000000508dc7547 */ /* 0x000fea000b800000 */
[----:B------:R-:W-:Y:S02]  /*0b30*/  UISETP.GE.U32.AND UP0, UPT, UR5, 0x4, UPT ;  /* 0x000000040500788c */ /* 0x000fe4000bf06070 */
[----:B------:R-:W-:-:S04]  /*0b40*/  ULOP3.LUT UR6, UR10, 0x3, URZ, 0xc0, !UPT ;  /* 0x000000030a067892 */ /* 0x000fc8000f8ec0ff */
[----:B------:R-:W-:-:S03]  /*0b50*/  UISETP.NE.AND UP1, UPT, UR6, URZ, UPT ;  /* 0x000000ff0600728c */ /* 0x000fc6000bf25270 */
[----:B------:R-:W-:Y:S08]  /*0b60*/  BRA.U !UP0, `(.L_x_43) ;  /* 0x0000000108f07547 */ /* 0x000ff0000b800000 */
[----:B------:R-:W0:Y:S01]  /*0b70*/  LDC.64 R14, c[0x0][0x380] ;  /* 0x0000e000ff0e7b82 */ /* 0x000e220000000a00 */
[----:B------:R-:W-:-:S04]  /*0b80*/  IMAD R5, R0, UR4, R3 ;  /* 0x0000000400057c24 */ /* 0x000fc8000f8e0203 */
[----:B------:R-:W-:-:S03]  /*0b90*/  IMAD R17, R5, UR10, R2 ;  /* 0x0000000a05117c24 */ /* 0x000fc6000f8e0202 */
[----:B------:R-:W1:Y:S08]  /*0ba0*/  LDC.64 R8, c[0x0][0x388] ;  /* 0x0000e200ff087b82 */ /* 0x000e700000000a00 */
[----:B------:R-:W2:Y:S01]  /*0bb0*/  LDC.64 R12, c[0x0][0x390] ;  /* 0x0000e400ff0c7b82 */ /* 0x000ea20000000a00 */
[----:B0-----:R-:W-:Y:S01]  /*0bc0*/  IMAD.WIDE R28, R17, 0x4, R14 ;  /* 0x00000004111c7825 */ /* 0x001fe200078e020e */
[----:B------:R-:W-:-:S04]  /*0bd0*/  IADD3 R5, PT, PT, R5, R0, RZ ;  /* 0x0000000005057210 */ /* 0x000fc80007ffe0ff */
[----:B------:R-:W3:Y:S01]  /*0be0*/  LDG.E R6, desc[UR8][R28.64] ;  /* 0x000000081c067981 */ /* 0x000ee2000c1e1900 */
[----:B------:R-:W-:Y:S02]  /*0bf0*/  IMAD R7, R5, UR10, R2 ;  /* 0x0000000a05077c24 */ /* 0x000fe4000f8e0202 */
[----:B-1----:R-:W-:-:S05]  /*0c00*/  IMAD.WIDE R22, R17, 0x4, R8 ;  /* 0x0000000411167825 */ /* 0x002fca00078e0208 */
[----:B------:R0:W4:Y:S01]  /*0c10*/  LDG.E R25, desc[UR8][R22.64] ;  /* 0x0000000816197981 */ /* 0x000122000c1e1900 */
[----:B------:R-:W-:-:S05]  /*0c20*/  IMAD.WIDE R26, R7, 0x4, R14 ;  /* 0x00000004071a7825 */ /* 0x000fca00078e020e */
[----:B------:R1:W5:Y:S01]  /*0c30*/  LDG.E R24, desc[UR8][R26.64] ;  /* 0x000000081a187981 */ /* 0x000362000c1e1900 */
[----:B0-----:R-:W-:Y:S01]  /*0c40*/  IADD3 R22, PT, PT, R5, R0, RZ ;  /* 0x0000000005167210 */ /* 0x001fe20007ffe0ff */
[----:B--2---:R-:W-:-:S04]  /*0c50*/  IMAD.WIDE R4, R17, 0x4, R12 ;  /* 0x0000000411047825 */ /* 0x004fc800078e020c */
[----:B------:R-:W-:Y:S02]  /*0c60*/  IMAD.WIDE R16, R7, 0x4, R8 ;  /* 0x0000000407107825 */ /* 0x000fe400078e0208 */
[----:B------:R-:W2:Y:S02]  /*0c70*/  LDG.E R4, desc[UR8][R4.64] ;  /* 0x0000000804047981 */ /* 0x000ea4000c1e1900 */
[C---:B-1----:R-:W-:Y:S01]  /*0c80*/  IMAD R27, R22.reuse, UR10, R2 ;  /* 0x0000000a161b7c24 */ /* 0x042fe2000f8e0202 */
[----:B------:R-:W-:-:S03]  /*0c90*/  IADD3 R26, PT, PT, R22, R0, RZ ;  /* 0x00000000161a7210 */ /* 0x000fc60007ffe0ff */
[----:B------:R-:W-:Y:S01]  /*0ca0*/  IMAD.WIDE R28, R27, 0x4, R14 ;  /* 0x000000041b1c7825 */ /* 0x000fe200078e020e */
[----:B------:R0:W2:Y:S03]  /*0cb0*/  LDG.E R5, desc[UR8][R16.64] ;  /* 0x0000000810057981 */ /* 0x0000a6000c1e1900 */
[----:B0-----:R-:W-:Y:S02]  /*0cc0*/  IMAD.WIDE R16, R7, 0x4, R12 ;  /* 0x0000000407107825 */ /* 0x001fe400078e020c */
[----:B------:R0:W2:Y:S04]  /*0cd0*/  LDG.E R7, desc[UR8][R28.64] ;  /* 0x000000081c077981 */ /* 0x0000a8000c1e1900 */
[----:B------:R1:W2:Y:S01]  /*0ce0*/  LDG.E R23, desc[UR8][R16.64] ;  /* 0x0000000810177981 */ /* 0x0002a2000c1e1900 */
[----:B0-----:R-:W-:-:S04]  /*0cf0*/  IMAD.WIDE R28, R27, 0x4, R8 ;  /* 0x000000041b1c7825 */ /* 0x001fc800078e0208 */
[----:B-1----:R-:W-:Y:S01]  /*0d00*/  IMAD.WIDE R16, R27, 0x4, R12 ;  /* 0x000000041b107825 */ /* 0x002fe200078e020c */
[----:B------:R-:W2:Y:S03]  /*0d10*/  LDG.E R22, desc[UR8][R28.64] ;  /* 0x000000081c167981 */ /* 0x000ea6000c1e1900 */
[----:B------:R-:W-:Y:S02]  /*0d20*/  IMAD R27, R26, UR10, R2 ;  /* 0x0000000a1a1b7c24 */ /* 0x000fe4000f8e0202 */
[----:B------:R-:W2:Y:S02]  /*0d30*/  LDG.E R26, desc[UR8][R16.64] ;  /* 0x00000008101a7981 */ /* 0x000ea4000c1e1900 */
[----:B------:R-:W-:-:S04]  /*0d40*/  IMAD.WIDE R14, R27, 0x4, R14 ;  /* 0x000000041b0e7825 */ /* 0x000fc800078e020e */
[C---:B------:R-:W-:Y:S02]  /*0d50*/  IMAD.WIDE R12, R27.reuse, 0x4, R12 ;  /* 0x000000041b0c7825 */ /* 0x040fe400078e020c */
[----:B------:R-:W2:Y:S02]  /*0d60*/  LDG.E R14, desc[UR8][R14.64] ;  /* 0x000000080e0e7981 */ /* 0x000ea4000c1e1900 */
[----:B------:R-:W-:Y:S02]  /*0d70*/  IMAD.WIDE R8, R27, 0x4, R8 ;  /* 0x000000041b087825 */ /* 0x000fe400078e0208 */
[----:B------:R-:W2:Y:S04]  /*0d80*/  LDG.E R12, desc[UR8][R12.64] ;  /* 0x000000080c0c7981 */ /* 0x000ea8000c1e1900 */
[----:B------:R3:W2:Y:S01]  /*0d90*/  LDG.E R27, desc[UR8][R8.64] ;  /* 0x00000008081b7981 */ /* 0x0006a2000c1e1900 */
[----:B------:R-:W-:Y:S01]  /*0da0*/  UIADD3 UR4, UPT, UPT, UR4, 0x4, URZ ;  /* 0x0000000404047890 */ /* 0x000fe2000fffe0ff */
[----:B---3--:R-:W0:Y:S08]  /*0db0*/  F2F.F64.F32 R8, R6 ;  /* 0x0000000600087310 */ /* 0x008e300000201800 */
[----:B----4-:R-:W1:Y:S01]  /*0dc0*/  F2F.F64.F32 R28, R25 ;  /* 0x00000019001c7310 */ /* 0x010e620000201800 */
[----:B0-----:R-:W-:-:S07]  /*0dd0*/  DADD R10, R10, R8 ;  /* 0x000000000a0a7229 */ /* 0x001fce0000000008 */
[----:B-----5:R-:W-:Y:S08]  /*0de0*/  F2F.F64.F32 R16, R24 ;  /* 0x0000001800107310 */ /* 0x020ff00000201800 */
[----:B--2---:R-:W0:Y:S01]  /*0df0*/  F2F.F64.F32 R8, R4 ;  /* 0x0000000400087310 */ /* 0x004e220000201800 */
[----:B-1----:R-:W-:-:S07]  /*0e00*/  DADD R28, R20, R28 ;  /* 0x00000000141c7229 */ /* 0x002fce000000001c */
[----:B------:R-:W1:Y:S01]  /*0e10*/  F2F.F64.F32 R20, R5 ;  /* 0x0000000500147310 */ /* 0x000e620000201800 */
[----:B0-----:R-:W-:Y:S02]  /*0e20*/  DADD R18, R18, R8 ;  /* 0x0000000012127229 */ /* 0x001fe40000000008 */
[----:B------:R-:W-:-:S05]  /*0e30*/  DADD R10, R10, R16 ;  /* 0x000000000a0a7229 */ /* 0x000fca0000000010 */
[----:B------:R-:W0:Y:S01]  /*0e40*/  F2F.F64.F32 R8, R23 ;  /* 0x0000001700087310 */ /* 0x000e220000201800 */
[----:B-1----:R-:W-:-:S07]  /*0e50*/  DADD R20, R28, R20 ;  /* 0x000000001c147229 */ /* 0x002fce0000000014 */
[----:B------:R-:W1:Y:S08]  /*0e60*/  F2F.F64.F32 R6, R7 ;  /* 0x0000000700067310 */ /* 0x000e700000201800 */
[----:B------:R-:W2:Y:S01]  /*0e70*/  F2F.F64.F32 R16, R22 ;  /* 0x0000001600107310 */ /* 0x000ea20000201800 */
[----:B0-----:R-:W-:-:S07]  /*0e80*/  DADD R8, R18, R8 ;  /* 0x0000000012087229 */ /* 0x001fce0000000008 */
[----:B------:R-:W0:Y:S08]  /*0e90*/  F2F.F64.F32 R4, R26 ;  /* 0x0000001a00047310 */ /* 0x000e300000201800 */
[----:B------:R-:W3:Y:S01]  /*0ea0*/  F2F.F64.F32 R24, R14 ;  /* 0x0000000e00187310 */ /* 0x000ee20000201800 */
[----:B-1----:R-:W-:-:S07]  /*0eb0*/  DADD R10, R10, R6 ;  /* 0x000000000a0a7229 */ /* 0x002fce0000000006 */
[----:B------:R-:W1:Y:S01]  /*0ec0*/  F2F.F64.F32 R14, R27 ;  /* 0x0000001b000e7310 */ /* 0x000e620000201800 */
[----:B--2---:R-:W-:-:S07]  /*0ed0*/  DADD R20, R20, R16 ;  /* 0x0000000014147229 */ /* 0x004fce0000000010 */
[----:B------:R-:W2:Y:S01]  /*0ee0*/  F2F.F64.F32 R12, R12 ;  /* 0x0000000c000c7310 */ /* 0x000ea20000201800 */
[----:B0-----:R-:W-:Y:S02]  /*0ef0*/  DADD R4, R8, R4 ;  /* 0x0000000008047229 */ /* 0x001fe40000000004 */
[----:B---3--:R-:W-:Y:S02]  /*0f00*/  DADD R10, R10, R24 ;  /* 0x000000000a0a7229 */ /* 0x008fe40000000018 */
[----:B-1----:R-:W-:-:S04]  /*0f10*/  DADD R20, R20, R14 ;  /* 0x0000000014147229 */ /* 0x002fc8000000000e */
[----:B--2---:R-:W-:-:S11]  /*0f20*/  DADD R18, R4, R12 ;  /* 0x0000000004127229 */ /* 0x004fd6000000000c */
.L_x_43:
[----:B------:R-:W-:Y:S05]  /*0f30*/  BRA.U !UP1, `(.L_x_42) ;  /* 0x0000000109d87547 */ /* 0x000fea000b800000 */
[----:B------:R-:W-:Y:S02]  /*0f40*/  UISETP.NE.AND UP0, UPT, UR6, 0x1, UPT ;  /* 0x000000010600788c */ /* 0x000fe4000bf05270 */
[----:B------:R-:W-:-:S04]  /*0f50*/  ULOP3.LUT UR5, UR10, 0x1, URZ, 0xc0, !UPT ;  /* 0x000000010a057892 */ /* 0x000fc8000f8ec0ff */
[----:B------:R-:W-:-:S03]  /*0f60*/  UISETP.NE.U32.AND UP1, UPT, UR5, 0x1, UPT ;  /* 0x000000010500788c */ /* 0x000fc6000bf25070 */
[----:B------:R-:W-:Y:S08]  /*0f70*/  BRA.U !UP0, `(.L_x_44) ;  /* 0x0000000108807547 */ /* 0x000ff0000b800000 */
[----:B------:R-:W0:Y:S01]  /*0f80*/  LDC.64 R8, c[0x0][0x380] ;  /* 0x0000e000ff087b82 */ /* 0x000e220000000a00 */
[----:B------:R-:W-:-:S04]  /*0f90*/  IMAD R13, R0, UR4, R3 ;  /* 0x00000004000d7c24 */ /* 0x000fc8000f8e0203 */
[C-C-:B------:R-:W-:Y:S01]  /*0fa0*/  IMAD R15, R13.reuse, UR10, R2.reuse ;  /* 0x0000000a0d0f7c24 */ /* 0x140fe2000f8e0202 */
[----:B------:R-:W-:Y:S02]  /*0fb0*/  IADD3 R23, PT, PT, R13, R0, RZ ;  /* 0x000000000d177210 */ /* 0x000fe40007ffe0ff */
[----:B------:R-:W1:Y:S03]  /*0fc0*/  LDC.64 R4, c[0x0][0x388] ;  /* 0x0000e200ff047b82 */ /* 0x000e660000000a00 */
[----:B------:R-:W-:-:S05]  /*0fd0*/  IMAD R27, R23, UR10, R2 ;  /* 0x0000000a171b7c24 */ /* 0x000fca000f8e0202 */
[----:B------:R-:W2:Y:S01]  /*0fe0*/  LDC.64 R6, c[0x0][0x390] ;  /* 0x0000e400ff067b82 */ /* 0x000ea20000000a00 */
[----:B0-----:R-:W-:-:S06]  /*0ff0*/  IMAD.WIDE R16, R15, 0x4, R8 ;  /* 0x000000040f107825 */ /* 0x001fcc00078e0208 */
[----:B------:R-:W3:Y:S01]  /*1000*/  LDG.E R16, desc[UR8][R16.64] ;  /* 0x0000000810107981 */ /* 0x000ee2000c1e1900 */
[----:B-1----:R-:W-:-:S06]  /*1010*/  IMAD.WIDE R12, R15, 0x4, R4 ;  /* 0x000000040f0c7825 */ /* 0x002fcc00078e0204 */
[----:B------:R-:W4:Y:S01]  /*1020*/  LDG.E R12, desc[UR8][R12.64] ;  /* 0x000000080c0c7981 */ /* 0x000f22000c1e1900 */
[----:B--2---:R-:W-:-:S04]  /*1030*/  IMAD.WIDE R14, R15, 0x4, R6 ;  /* 0x000000040f0e7825 */ /* 0x004fc800078e0206 */
[C---:B------:R-:W-:Y:S02]  /*1040*/  IMAD.WIDE R6, R27.reuse, 0x4, R6 ;  /* 0x000000041b067825 */ /* 0x040fe400078e0206 */
[----:B------:R-:W2:Y:S02]  /*1050*/  LDG.E R14, desc[UR8][R14.64] ;  /* 0x000000080e0e7981 */ /* 0x000ea4000c1e1900 */
[C---:B------:R-:W-:Y:S02]  /*1060*/  IMAD.WIDE R22, R27.reuse, 0x4, R8 ;  /* 0x000000041b167825 */ /* 0x040fe400078e0208 */
[----:B------:R-:W5:Y:S02]  /*1070*/  LDG.E R6, desc[UR8][R6.64] ;  /* 0x0000000806067981 */ /* 0x000f64000c1e1900 */
[----:B------:R-:W-:Y:S02]  /*1080*/  IMAD.WIDE R24, R27, 0x4, R4 ;  /* 0x000000041b187825 */ /* 0x000fe400078e0204 */
[----:B------:R-:W5:Y:S04]  /*1090*/  LDG.E R8, desc[UR8][R22.64] ;  /* 0x0000000816087981 */ /* 0x000f68000c1e1900 */
[----:B------:R-:W5:Y:S01]  /*10a0*/  LDG.E R4, desc[UR8][R24.64] ;  /* 0x0000000818047981 */ /* 0x000f62000c1e1900 */
[----:B------:R-:W-:Y:S01]  /*10b0*/  UIADD3 UR4, UPT, UPT, UR4, 0x2, URZ ;  /* 0x0000000204047890 */ /* 0x000fe2000fffe0ff */
[----:B---3--:R-:W0:Y:S08]  /*10c0*/  F2F.F64.F32 R26, R16 ;  /* 0x00000010001a7310 */ /* 0x008e300000201800 */
[----:B----4-:R-:W1:Y:S08]  /*10d0*/  F2F.F64.F32 R28, R12 ;  /* 0x0000000c001c7310 */ /* 0x010e700000201800 */
[----:B--2---:R-:W2:Y:S01]  /*10e0*/  F2F.F64.F32 R14, R14 ;  /* 0x0000000e000e7310 */ /* 0x004ea20000201800 */
[----:B0-----:R-:W-:-:S07]  /*10f0*/  DADD R10, R10, R26 ;  /* 0x000000000a0a7229 */ /* 0x001fce000000001a */
[----:B-----5:R-:W0:Y:S01]  /*1100*/  F2F.F64.F32 R8, R8 ;  /* 0x0000000800087310 */ /* 0x020e220000201800 */
[----:B-1----:R-:W-:-:S07]  /*1110*/  DADD R20, R20, R28 ;  /* 0x0000000014147229 */ /* 0x002fce000000001c */
[----:B------:R-:W1:Y:S01]  /*1120*/  F2F.F64.F32 R4, R4 ;  /* 0x0000000400047310 */ /* 0x000e620000201800 */
[----:B--2---:R-:W-:-:S07]  /*1130*/  DADD R18, R18, R14 ;  /* 0x0000000012127229 */ /* 0x004fce000000000e */
[----:B------:R-:W2:Y:S01]  /*1140*/  F2F.F64.F32 R6, R6 ;  /* 0x0000000600067310 */ /* 0x000ea20000201800 */
[----:B0-----:R-:W-:Y:S02]  /*1150*/  DADD R10, R10, R8 ;  /* 0x000000000a0a7229 */ /* 0x001fe40000000008 */
[----:B-1----:R-:W-:Y:S02]  /*1160*/  DADD R20, R20, R4 ;  /* 0x0000000014147229 */ /* 0x002fe40000000004 */
[----:B--2---:R-:W-:-:S11]  /*1170*/  DADD R18, R18, R6 ;  /* 0x0000000012127229 */ /* 0x004fd60000000006 */
.L_x_44:
[----:B------:R-:W-:Y:S05]  /*1180*/  BRA.U UP1, `(.L_x_42) ;  /* 0x0000000101447547 */ /* 0x000fea000b800000 */
[----:B------:R-:W0:Y:S01]  /*1190*/  LDC.64 R4, c[0x0][0x380] ;  /* 0x0000e000ff047b82 */ /* 0x000e220000000a00 */
[----:B------:R-:W-:-:S04]  /*11a0*/  IMAD R7, R0, UR4, R3 ;  /* 0x0000000400077c24 */ /* 0x000fc8000f8e0203 */
[----:B------:R-:W-:-:S03]  /*11b0*/  IMAD R7, R7, UR10, R2 ;  /* 0x0000000a07077c24 */ /* 0x000fc6000f8e0202 */
[----:B------:R-:W1:Y:S08]  /*11c0*/  LDC.64 R8, c[0x0][0x388] ;  /* 0x0000e200ff087b82 */ /* 0x000e700000000a00 */
[----:B------:R-:W2:Y:S01]  /*11d0*/  LDC.64 R14, c[0x0][0x390] ;  /* 0x0000e400ff0e7b82 */ /* 0x000ea20000000a00 */
[----:B0-----:R-:W-:-:S06]  /*11e0*/  IMAD.WIDE R4, R7, 0x4, R4 ;  /* 0x0000000407047825 */ /* 0x001fcc00078e0204 */
[----:B------:R-:W3:Y:S01]  /*11f0*/  LDG.E R4, desc[UR8][R4.64] ;  /* 0x0000000804047981 */ /* 0x000ee2000c1e1900 */
[----:B-1----:R-:W-:-:S06]  /*1200*/  IMAD.WIDE R8, R7, 0x4, R8 ;  /* 0x0000000407087825 */ /* 0x002fcc00078e0208 */
[----:B------:R-:W4:Y:S01]  /*1210*/  LDG.E R8, desc[UR8][R8.64] ;  /* 0x0000000808087981 */ /* 0x000f22000c1e1900 */
[----:B--2---:R-:W-:-:S06]  /*1220*/  IMAD.WIDE R14, R7, 0x4, R14 ;  /* 0x00000004070e7825 */ /* 0x004fcc00078e020e */
[----:B------:R-:W2:Y:S01]  /*1230*/  LDG.E R14, desc[UR8][R14.64] ;  /* 0x000000080e0e7981 */ /* 0x000ea2000c1e1900 */
[----:B---3--:R-:W0:Y:S08]  /*1240*/  F2F.F64.F32 R6, R4 ;  /* 0x0000000400067310 */ /* 0x008e300000201800 */
[----:B----4-:R-:W1:Y:S08]  /*1250*/  F2F.F64.F32 R12, R8 ;  /* 0x00000008000c7310 */ /* 0x010e700000201800 */
[----:B--2---:R-:W2:Y:S01]  /*1260*/  F2F.F64.F32 R16, R14 ;  /* 0x0000000e00107310 */ /* 0x004ea20000201800 */
[----:B0-----:R-:W-:-:S02]  /*1270*/  DADD R10, R10, R6 ;  /* 0x000000000a0a7229 */ /* 0x001fc40000000006 */
[----:B-1----:R-:W-:Y:S02]  /*1280*/  DADD R20, R20, R12 ;  /* 0x0000000014147229 */ /* 0x002fe4000000000c */
[----:B--2---:R-:W-:-:S11]  /*1290*/  DADD R18, R18, R16 ;  /* 0x0000000012127229 */ /* 0x004fd60000000010 */
.L_x_42:
[----:B------:R0:W1:Y:S08]  /*12a0*/  F2F.F32.F64 R11, R10 ;  /* 0x0000000a000b7310 */ /* 0x0000700000301000 */
[----:B------:R0:W2:Y:S08]  /*12b0*/  F2F.F32.F64 R21, R20 ;  /* 0x0000001400157310 */ /* 0x0000b00000301000 */
[----:B-1----:R0:W3:Y:S02]  /*12c0*/  F2F.F32.F64 R19, R18 ;  /* 0x0000001200137310 */ /* 0x0020e40000301000 */
.L_x_39:
[----:B------:R-:W1:Y:S01]  /*12d0*/  LDC.64 R4, c[0x0][0x3a8] ;  /* 0x0000ea00ff047b82 */ /* 0x000e620000000a00 */
[----:B------:R-:W-:-:S07]  /*12e0*/  IMAD R13, R3, UR7, R2 ;  /* 0x00000007030d7c24 */ /* 0x000fce000f8e0202 */
[----:B------:R-:W4:Y:S08]  /*12f0*/  LDC.64 R6, c[0x0][0x3b0] ;  /* 0x0000ec00ff067b82 */ /* 0x000f300000000a00 */
[----:B------:R-:W5:Y:S01]  /*1300*/  LDC.64 R8, c[0x0][0x3b8] ;  /* 0x0000ee00ff087b82 */ /* 0x000f620000000a00 */
[----:B-1----:R-:W-:-:S05]  /*1310*/  IMAD.WIDE R2, R13, 0x4, R4 ;  /* 0x000000040d027825 */ /* 0x002fca00078e0204 */
[----:B------:R-:W-:Y:S01]  /*1320*/  STG.E desc[UR8][R2.64], R11 ;  /* 0x0000000b02007986 */ /* 0x000fe2000c101908 */
[----:B----4-:R-:W-:-:S05]  /*1330*/  IMAD.WIDE R4, R13, 0x4, R6 ;  /* 0x000000040d047825 */ /* 0x010fca00078e0206 */
[----:B--2---:R-:W-:Y:S01]  /*1340*/  STG.E desc[UR8][R4.64], R21 ;  /* 0x0000001504007986 */ /* 0x004fe2000c101908 */
[----:B-----5:R-:W-:-:S05]  /*1350*/  IMAD.WIDE R6, R13, 0x4, R8 ;  /* 0x000000040d067825 */ /* 0x020fca00078e0208 */
[----:B---3--:R-:W-:Y:S01]  /*1360*/  STG.E desc[UR8][R6.64], R19 ;  /* 0x0000001306007986 */ /* 0x008fe2000c101908 */
[----:B------:R-:W-:Y:S05]  /*1370*/  EXIT ;  /* 0x000000000000794d */ /* 0x000fea0003800000 */
.L_x_45:
        /* <DEDUP_REMOVED lines=16> */
.L_x_51:


//--------------------- .text._Z8fill_gpuPKfiS0_iiPfS1_S1_ --------------------------
	.section	.text._Z8fill_gpuPKfiS0_iiPfS1_S1_,"ax",@progbits
	.align	128
        .global         _Z8fill_gpuPKfiS0_iiPfS1_S1_
        .type           _Z8fill_gpuPKfiS0_iiPfS1_S1_,@function
        .size           _Z8fill_gpuPKfiS0_iiPfS1_S1_,(.L_x_52 - _Z8fill_gpuPKfiS0_iiPfS1_S1_)
        .other          _Z8fill_gpuPKfiS0_iiPfS1_S1_,@"STO_CUDA_ENTRY STV_DEFAULT"
_Z8fill_gpuPKfiS0_iiPfS1_S1_:
.text._Z8fill_gpuPKfiS0_iiPfS1_S1_:
[----:B------:R-:W-:Y:S08]  /*0000*/  LDC R1, c[0x0][0x37c] ;  /* 0x0000df00ff017b82 */ /* 0x000ff00000000800 */
[----:B------:R-:W0:Y:S01]  /*0010*/  LDC R3, c[0x0][0x388] ;  /* 0x0000e200ff037b82 */ /* 0x000e220000000800 */
[----:B------:R-:W1:Y:S07]  /*0020*/  S2R R12, SR_TID.X ;  /* 0x00000000000c7919 */ /* 0x000e6e0000002100 */
[----:B------:R-:W2:Y:S08]  /*0030*/  LDC R2, c[0x0][0x39c] ;  /* 0x0000e700ff027b82 */ /* 0x000eb00000000800 */
[----:B------:R-:W3:Y:S01]  /*0040*/  S2UR UR4, SR_CTAID.X ;  /* 0x00000000000479c3 */ /* 0x000ee20000002500 */
[----:B0-----:R-:W-:-:S07]  /*0050*/  IABS R4, R3 ;  /* 0x0000000300047213 */ /* 0x001fce0000000000 */
[----:B------:R-:W3:Y:S01]  /*0060*/  LDC R13, c[0x0][0x360] ;  /* 0x0000d800ff0d7b82 */ /* 0x000ee20000000800 */
[----:B------:R-:W0:Y:S01]  /*0070*/  I2F.RP R5, R4 ;  /* 0x0000000400057306 */ /* 0x000e220000209400 */
[----:B--2---:R-:W-:-:S06]  /*0080*/  IABS R0, R2 ;  /* 0x0000000200007213 */ /* 0x004fcc0000000000 */
[----:B------:R-:W2:Y:S01]  /*0090*/  S2UR UR5, SR_CgaCtaId ;  /* 0x00000000000579c3 */ /* 0x000ea20000008800 */
[----:B-1----:R-:W-:Y:S01]  /*00a0*/  ISETP.NE.AND P0, PT, R12, RZ, PT ;  /* 0x000000ff0c00720c */ /* 0x002fe20003f05270 */
[----:B------:R-:W1:Y:S08]  /*00b0*/  I2F.RP R9, R0 ;  /* 0x0000000000097306 */ /* 0x000e700000209400 */
[----:B0-----:R-:W0:Y:S01]  /*00c0*/  MUFU.RCP R5, R5 ;  /* 0x0000000500057308 */ /* 0x001e220000001000 */
[----:B---3--:R-:W-:Y:S01]  /*00d0*/  IMAD R8, R13, UR4, R12 ;  /* 0x000000040d087c24 */ /* 0x008fe2000f8e020c */
[----:B------:R-:W-:-:S06]  /*00e0*/  UMOV UR4, 0x400 ;  /* 0x0000040000047882 */ /* 0x000fcc0000000000 */
[----:B-1----:R-:W1:Y:S01]  /*00f0*/  MUFU.RCP R9, R9 ;  /* 0x0000000900097308 */ /* 0x002e620000001000 */
[----:B--2---:R-:W-:Y:S01]  /*0100*/  ULEA UR4, UR5, UR4, 0x18 ;  /* 0x0000000405047291 */ /* 0x004fe2000f8ec0ff */
[----:B0-----:R-:W-:-:S06]  /*0110*/  IADD3 R10, PT, PT, R5, 0xffffffe, RZ ;  /* 0x0ffffffe050a7810 */ /* 0x001fcc0007ffe0ff */
[----:B------:R0:W2:Y:S01]  /*0120*/  F2I.FTZ.U32.TRUNC.NTZ R11, R10 ;  /* 0x0000000a000b7305 */ /* 0x0000a2000021f000 */
[----:B-1----:R-:W-:Y:S02]  /*0130*/  IADD3 R6, PT, PT, R9, 0xffffffe, RZ ;  /* 0x0ffffffe09067810 */ /* 0x002fe40007ffe0ff */
[----:B------:R-:W-:-:S05]  /*0140*/  IABS R9, R8 ;  /* 0x0000000800097213 */ /* 0x000fca0000000000 */
[----:B------:R1:W3:Y:S01]  /*0150*/  F2I.FTZ.U32.TRUNC.NTZ R7, R6 ;  /* 0x0000000600077305 */ /* 0x0002e2000021f000 */
[----:B0-----:R-:W-:Y:S02]  /*0160*/  HFMA2 R10, -RZ, RZ, 0, 0 ;  /* 0x00000000ff0a7431 */ /* 0x001fe400000001ff */
[----:B--2---:R-:W-:Y:S01]  /*0170*/  IMAD.MOV R5, RZ, RZ, -R11 ;  /* 0x000000ffff057224 */ /* 0x004fe200078e0a0b */
[----:B-1----:R-:W-:-:S03]  /*0180*/  MOV R6, RZ ;  /* 0x000000ff00067202 */ /* 0x002fc60000000f00 */
[----:B------:R-:W-:Y:S01]  /*0190*/  IMAD R5, R5, R4, RZ ;  /* 0x0000000405057224 */ /* 0x000fe200078e02ff */
[----:B---3--:R-:W-:-:S03]  /*01a0*/  IADD3 R13, PT, PT, RZ, -R7, RZ ;  /* 0x80000007ff0d7210 */ /* 0x008fc60007ffe0ff */
[----:B------:R-:W-:-:S04]  /*01b0*/  IMAD.HI.U32 R10, R11, R5, R10 ;  /* 0x000000050b0a7227 */ /* 0x000fc800078e000a */
[----:B------:R-:W-:Y:S02]  /*01c0*/  IMAD R5, R13, R0, RZ ;  /* 0x000000000d057224 */ /* 0x000fe400078e02ff */
[----:B------:R-:W-:Y:S02]  /*01d0*/  IMAD.MOV.U32 R11, RZ, RZ, R9 ;  /* 0x000000ffff0b7224 */ /* 0x000fe400078e0009 */
[----:B------:R-:W-:Y:S02]  /*01e0*/  IMAD.HI.U32 R5, R7, R5, R6 ;  /* 0x0000000507057227 */ /* 0x000fe400078e0006 */
[----:B------:R-:W0:Y:S02]  /*01f0*/  @!P0 LDC.64 R6, c[0x0][0x398] ;  /* 0x0000e600ff068b82 */ /* 0x000e240000000a00 */
[----:B------:R-:W-:-:S04]  /*0200*/  IMAD.HI.U32 R10, R10, R11, RZ ;  /* 0x0000000b0a0a7227 */ /* 0x000fc800078e00ff */
[----:B------:R-:W-:Y:S01]  /*0210*/  IMAD.HI.U32 R9, R5, R11, RZ ;  /* 0x0000000b05097227 */ /* 0x000fe200078e00ff */
[----:B------:R-:W-:-:S03]  /*0220*/  IADD3 R12, PT, PT, -R10, RZ, RZ ;  /* 0x000000ff0a0c7210 */ /* 0x000fc60007ffe1ff */
[----:B------:R-:W-:Y:S02]  /*0230*/  IMAD.MOV R9, RZ, RZ, -R9 ;  /* 0x000000ffff097224 */ /* 0x000fe400078e0a09 */
[--C-:B------:R-:W-:Y:S02]  /*0240*/  IMAD R5, R4, R12, R11.reuse ;  /* 0x0000000c04057224 */ /* 0x100fe400078e020b */
[----:B------:R-:W-:-:S03]  /*0250*/  IMAD R9, R0, R9, R11 ;  /* 0x0000000900097224 */ /* 0x000fc600078e020b */
[----:B------:R-:W-:Y:S02]  /*0260*/  ISETP.GT.U32.AND P1, PT, R4, R5, PT ;  /* 0x000000050400720c */ /* 0x000fe40003f24070 */
[----:B------:R-:W-:Y:S01]  /*0270*/  ISETP.GT.U32.AND P2, PT, R0, R9, PT ;  /* 0x000000090000720c */ /* 0x000fe20003f44070 */
[----:B0-----:R-:W-:-:S04]  /*0280*/  @!P0 IMAD R6, R6, R3, RZ ;  /* 0x0000000306068224 */ /* 0x001fc800078e02ff */
[----:B------:R-:W-:-:S06]  /*0290*/  @!P0 IMAD R6, R6, R7, RZ ;  /* 0x0000000706068224 */ /* 0x000fcc00078e02ff */
[----:B------:R-:W-:Y:S01]  /*02a0*/  @!P1 IADD3 R5, PT, PT, R5, -R4, RZ ;  /* 0x8000000405059210 */ /* 0x000fe20007ffe0ff */
[----:B------:R-:W-:Y:S01]  /*02b0*/  @!P1 VIADD R10, R10, 0x1 ;  /* 0x000000010a0a9836 */ /* 0x000fe20000000000 */
[----:B------:R-:W-:Y:S01]  /*02c0*/  @!P2 IADD3 R9, PT, PT, R9, -R0, RZ ;  /* 0x800000000909a210 */ /* 0x000fe20007ffe0ff */
[----:B------:R-:W-:Y:S01]  /*02d0*/  @!P0 STS [UR4], R6 ;  /* 0x00000006ff008988 */ /* 0x000fe20008000804 */
[----:B------:R-:W-:Y:S01]  /*02e0*/  BAR.SYNC.DEFER_BLOCKING 0x0 ;  /* 0x0000000000007b1d */ /* 0x000fe20000010000 */
[----:B------:R-:W-:Y:S02]  /*02f0*/  ISETP.GE.U32.AND P3, PT, R5, R4, PT ;  /* 0x000000040500720c */ /* 0x000fe40003f66070 */
[----:B------:R-:W-:Y:S02]  /*0300*/  ISETP.GT.U32.AND P2, PT, R0, R9, PT ;  /* 0x000000090000720c */ /* 0x000fe40003f44070 */
[----:B------:R-:W-:Y:S02]  /*0310*/  LOP3.LUT R4, R8, R3, RZ, 0x3c, !PT ;  /* 0x0000000308047212 */ /* 0x000fe400078e3cff */
[----:B------:R-:W-:-:S02]  /*0320*/  ISETP.NE.AND P1, PT, R3, RZ, PT ;  /* 0x000000ff0300720c */ /* 0x000fc40003f25270 */
[----:B------:R-:W-:-:S05]  /*0330*/  ISETP.GE.AND P0, PT, R4, RZ, PT ;  /* 0x000000ff0400720c */ /* 0x000fca0003f06270 */
[----:B------:R-:W-:Y:S02]  /*0340*/  @P3 IADD3 R10, PT, PT, R10, 0x1, RZ ;  /* 0x000000010a0a3810 */ /* 0x000fe40007ffe0ff */
[----:B------:R-:W-:Y:S02]  /*0350*/  ISETP.GE.AND P3, PT, R8, RZ, PT ;  /* 0x000000ff0800720c */ /* 0x000fe40003f66270 */
[----:B------:R-:W-:Y:S02]  /*0360*/  @!P2 IADD3 R9, PT, PT, R9, -R0, RZ ;  /* 0x800000000909a210 */ /* 0x000fe40007ffe0ff */
[----:B------:R-:W-:Y:S02]  /*0370*/  ISETP.NE.AND P2, PT, R2, RZ, PT ;  /* 0x000000ff0200720c */ /* 0x000fe40003f45270 */
[----:B------:R-:W-:Y:S01]  /*0380*/  @!P0 IMAD.MOV R10, RZ, RZ, -R10 ;  /* 0x000000ffff0a8224 */ /* 0x000fe200078e0a0a */
[----:B------:R-:W-:Y:S01]  /*0390*/  @!P1 LOP3.LUT R10, RZ, R3, RZ, 0x33, !PT ;  /* 0x00000003ff0a9212 */ /* 0x000fe200078e33ff */
[----:B------:R-:W0:Y:S03]  /*03a0*/  LDS R5, [UR4] ;  /* 0x00000004ff057984 */ /* 0x000e260008000800 */
[----:B------:R-:W-:-:S02]  /*03b0*/  IADD3 R0, PT, PT, -R10, RZ, RZ ;  /* 0x000000ff0a007210 */ /* 0x000fc40007ffe1ff */
[----:B------:R-:W-:-:S03]  /*03c0*/  @!P3 IADD3 R9, PT, PT, -R9, RZ, RZ ;  /* 0x000000ff0909b210 */ /* 0x000fc60007ffe1ff */
[----:B------:R-:W-:Y:S01]  /*03d0*/  IMAD R0, R3, R0, R8 ;  /* 0x0000000003007224 */ /* 0x000fe200078e0208 */
[----:B------:R-:W-:-:S05]  /*03e0*/  @!P2 LOP3.LUT R9, RZ, R2, RZ, 0x33, !PT ;  /* 0x00000002ff09a212 */ /* 0x000fca00078e33ff */
[----:B------:R-:W-:-:S04]  /*03f0*/  IMAD R11, R9, R3, R0 ;  /* 0x00000003090b7224 */ /* 0x000fc800078e0200 */
[----:B------:R-:W-:-:S05]  /*0400*/  IMAD R2, R11, R2, R10 ;  /* 0x000000020b027224 */ /* 0x000fca00078e020a */
[----:B0-----:R-:W-:-:S13]  /*0410*/  ISETP.GE.AND P0, PT, R2, R5, PT ;  /* 0x000000050200720c */ /* 0x001fda0003f06270 */
[----:B------:R-:W-:Y:S05]  /*0420*/  @P0 EXIT ;  /* 0x000000000000094d */ /* 0x000fea0003800000 */
[----:B------:R-:W0:Y:S01]  /*0430*/  LDC.64 R4, c[0x0][0x380] ;  /* 0x0000e000ff047b82 */ /* 0x000e220000000a00 */
[----:B------:R-:W1:Y:S01]  /*0440*/  LDCU UR6, c[0x0][0x398] ;  /* 0x00007300ff0677ac */ /* 0x000e620008000800 */
[----:B------:R-:W2:Y:S06]  /*0450*/  LDCU.64 UR4, c[0x0][0x358] ;  /* 0x00006b00ff0477ac */ /* 0x000eac0008000a00 */
[----:B------:R-:W3:Y:S08]  /*0460*/  LDC.64 R6, c[0x0][0x390] ;  /* 0x0000e400ff067b82 */ /* 0x000ef00000000a00 */
[----:B------:R-:W4:Y:S01]  /*0470*/  LDC.64 R12, c[0x0][0x3b0] ;  /* 0x0000ec00ff0c7b82 */ /* 0x000f220000000a00 */
[----:B-1----:R-:W-:-:S02]  /*0480*/  IMAD R3, R9, UR6, R10 ;  /* 0x0000000609037c24 */ /* 0x002fc4000f8e020a */
[----:B0-----:R-:W-:-:S05]  /*0490*/  IMAD.WIDE R4, R11, 0x4, R4 ;  /* 0x000000040b047825 */ /* 0x001fca00078e0204 */
[----:B------:R-:W0:Y:S01]  /*04a0*/  LDC.64 R8, c[0x0][0x3a0] ;  /* 0x0000e800ff087b82 */ /* 0x000e220000000a00 */
[----:B--2---:R-:W2:Y:S01]  /*04b0*/  LDG.E R0, desc[UR4][R4.64] ;  /* 0x0000000404007981 */ /* 0x004ea2000c1e1900 */
[----:B---3--:R-:W-:-:S06]  /*04c0*/  IMAD.WIDE R6, R3, 0x4, R6 ;  /* 0x0000000403067825 */ /* 0x008fcc00078e0206 */
[----:B------:R-:W1:Y:S01]  /*04d0*/  LDC.64 R10, c[0x0][0x3a8] ;  /* 0x0000ea00ff0a7b82 */ /* 0x000e620000000a00 */
[----:B------:R-:W2:Y:S01]  /*04e0*/  LDG.E R3, desc[UR4][R6.64] ;  /* 0x0000000406037981 */ /* 0x000ea2000c1e1900 */
[----:B0-----:R-:W-:-:S04]  /*04f0*/  IMAD.WIDE R8, R2, 0x4, R8 ;  /* 0x0000000402087825 */ /* 0x001fc800078e0208 */
[----:B--2---:R-:W-:-:S05]  /*0500*/  FMUL R15, R0, R3 ;  /* 0x00000003000f7220 */ /* 0x004fca0000400000 */
[----:B------:R-:W-:Y:S04]  /*0510*/  STG.E desc[UR4][R8.64], R15 ;  /* 0x0000000f08007986 */ /* 0x000fe8000c101904 */
[----:B------:R-:W2:Y:S01]  /*0520*/  LDG.E R0, desc[UR4][R4.64] ;  /* 0x0000000404007981 */ /* 0x000ea2000c1e1900 */
[----:B-1----:R-:W-:-:S04]  /*0530*/  IMAD.WIDE R10, R2, 0x4, R10 ;  /* 0x00000004020a7825 */ /* 0x002fc800078e020a */
[----:B--2---:R-:W-:-:S05]  /*0540*/  FMUL R17, R0, R0 ;  /* 0x0000000000117220 */ /* 0x004fca0000400000 */
[----:B------:R-:W-:Y:S04]  /*0550*/  STG.E desc[UR4][R10.64], R17 ;  /* 0x000000110a007986 */ /* 0x000fe8000c101904 */
[----:B------:R-:W2:Y:S01]  /*0560*/  LDG.E R0, desc[UR4][R6.64] ;  /* 0x0000000406007981 */ /* 0x000ea2000c1e1900 */
[----:B----4-:R-:W-:-:S04]  /*0570*/  IMAD.WIDE R2, R2, 0x4, R12 ;  /* 0x0000000402027825 */ /* 0x010fc800078e020c */
[----:B--2---:R-:W-:-:S05]  /*0580*/  FMUL R13, R0, R0 ;  /* 0x00000000000d7220 */ /* 0x004fca0000400000 */
[----:B------:R-:W-:Y:S01]  /*0590*/  STG.E desc[UR4][R2.64], R13 ;  /* 0x0000000d02007986 */ /* 0x000fe2000c101904 */
[----:B------:R-:W-:Y:S05]  /*05a0*/  EXIT ;  /* 0x000000000000794d */ /* 0x000fea0003800000 */
.L_x_46:
        /* <DEDUP_REMOVED lines=13> */
.L_x_52:


//--------------------- .nv.shared.reserved.0     --------------------------
	.section	.nv.shared.reserved.0,"aw",@nobits
	.weak		__nv_reservedSMEM_offset_0_alias
	.size		__nv_reservedSMEM_offset_0_alias, 0, 64
	.other		__nv_reservedSMEM_offset_0_alias,@"STO_CUDA_RESERVED_SHARED STV_DEFAULT"
__nv_reservedSMEM_offset_0_alias:
	.zero		0
	.zero		64


//--------------------- .nv.shared._Z8fill_gpuPKfiS0_iiPfS1_S1_ --------------------------
	.section	.nv.shared._Z8fill_gpuPKfiS0_iiPfS1_S1_,"aw",@nobits
	.sectionflags	@""
	.align	4
.nv.shared._Z8fill_gpuPKfiS0_iiPfS1_S1_:
	.zero		1028


//--------------------- .nv.constant0._Z18insertion_sort_gpuiiiiPfPiPKiPKf --------------------------
	.section	.nv.constant0._Z18insertion_sort_gpuiiiiPfPiPKiPKf,"a",@progbits
	.sectionflags	@""
	.align	4
.nv.constant0._Z18insertion_sort_gpuiiiiPfPiPKiPKf:
	.zero		944


//--------------------- .nv.constant0._Z19cosine_distance_gpuiiPfPiPKfS2_S2_ --------------------------
	.section	.nv.constant0._Z19cosine_distance_gpuiiPfPiPKfS2_S2_,"a",@progbits
	.sectionflags	@""
	.align	4
.nv.constant0._Z19cosine_distance_gpuiiPfPiPKfS2_S2_:
	.zero		944


//--------------------- .nv.constant0._Z15reduceDimensionPKfS0_S0_iiiPfS1_S1_ --------------------------
	.section	.nv.constant0._Z15reduceDimensionPKfS0_S0_iiiPfS1_S1_,"a",@progbits
	.sectionflags	@""
	.align	4
.nv.constant0._Z15reduceDimensionPKfS0_S0_iiiPfS1_S1_:
	.zero		960


//--------------------- .nv.constant0._Z8fill_gpuPKfiS0_iiPfS1_S1_ --------------------------
	.section	.nv.constant0._Z8fill_gpuPKfiS0_iiPfS1_S1_,"a",@progbits
	.sectionflags	@""
	.align	4
.nv.constant0._Z8fill_gpuPKfiS0_iiPfS1_S1_:
	.zero		952


//--------------------- SYMBOLS --------------------------

	.type		.nv.reservedSmem.offset0,@object
	.size		.nv.reservedSmem.offset0,0x4
	.type		.nv.reservedSmem.cap,@object
	.size		.nv.reservedSmem.cap,0x4
	.type		malloc,@function
	.type		free,@function
